//
// Generated by NVIDIA NVVM Compiler
//
// Compiler Build ID: CL-36424714
// Cuda compilation tools, release 13.0, V13.0.88
// Based on NVVM 20.0.0
//

.version 9.0
.target sm_100
.address_size 64

	// .globl	_Z29flash3_wmma_full_fixed_kernelPK6__halfS1_S1_PS_iiiiif
.extern .shared .align 16 .b8 smem_bytes[];

.visible .entry _Z29flash3_wmma_full_fixed_kernelPK6__halfS1_S1_PS_iiiiif(
	.param .u64 .ptr .align 1 _Z29flash3_wmma_full_fixed_kernelPK6__halfS1_S1_PS_iiiiif_param_0,
	.param .u64 .ptr .align 1 _Z29flash3_wmma_full_fixed_kernelPK6__halfS1_S1_PS_iiiiif_param_1,
	.param .u64 .ptr .align 1 _Z29flash3_wmma_full_fixed_kernelPK6__halfS1_S1_PS_iiiiif_param_2,
	.param .u64 .ptr .align 1 _Z29flash3_wmma_full_fixed_kernelPK6__halfS1_S1_PS_iiiiif_param_3,
	.param .u32 _Z29flash3_wmma_full_fixed_kernelPK6__halfS1_S1_PS_iiiiif_param_4,
	.param .u32 _Z29flash3_wmma_full_fixed_kernelPK6__halfS1_S1_PS_iiiiif_param_5,
	.param .u32 _Z29flash3_wmma_full_fixed_kernelPK6__halfS1_S1_PS_iiiiif_param_6,
	.param .u32 _Z29flash3_wmma_full_fixed_kernelPK6__halfS1_S1_PS_iiiiif_param_7,
	.param .u32 _Z29flash3_wmma_full_fixed_kernelPK6__halfS1_S1_PS_iiiiif_param_8,
	.param .f32 _Z29flash3_wmma_full_fixed_kernelPK6__halfS1_S1_PS_iiiiif_param_9
)
.maxntid 128
.minnctapersm 2
{
	.reg .pred 	%p<101>;
	.reg .b16 	%rs<12>;
	.reg .b32 	%r<473>;
	.reg .b32 	%f<307>;
	.reg .b64 	%rd<34>;

	ld.param.u64 	%rd8, [_Z29flash3_wmma_full_fixed_kernelPK6__halfS1_S1_PS_iiiiif_param_0];
	ld.param.u64 	%rd9, [_Z29flash3_wmma_full_fixed_kernelPK6__halfS1_S1_PS_iiiiif_param_1];
	ld.param.u64 	%rd10, [_Z29flash3_wmma_full_fixed_kernelPK6__halfS1_S1_PS_iiiiif_param_2];
	ld.param.u64 	%rd11, [_Z29flash3_wmma_full_fixed_kernelPK6__halfS1_S1_PS_iiiiif_param_3];
	ld.param.u32 	%r104, [_Z29flash3_wmma_full_fixed_kernelPK6__halfS1_S1_PS_iiiiif_param_4];
	ld.param.u32 	%r100, [_Z29flash3_wmma_full_fixed_kernelPK6__halfS1_S1_PS_iiiiif_param_5];
	ld.param.u32 	%r101, [_Z29flash3_wmma_full_fixed_kernelPK6__halfS1_S1_PS_iiiiif_param_6];
	ld.param.u32 	%r102, [_Z29flash3_wmma_full_fixed_kernelPK6__halfS1_S1_PS_iiiiif_param_7];
	ld.param.u32 	%r103, [_Z29flash3_wmma_full_fixed_kernelPK6__halfS1_S1_PS_iiiiif_param_8];
	ld.param.f32 	%f125, [_Z29flash3_wmma_full_fixed_kernelPK6__halfS1_S1_PS_iiiiif_param_9];
	cvta.to.global.u64 	%rd1, %rd11;
	mov.u32 	%r1, %tid.x;
	shr.u32 	%r468, %r1, 5;
	and.b32  	%r3, %r1, 31;
	mov.u32 	%r105, %ctaid.x;
	shl.b32 	%r4, %r105, 6;
	mov.u32 	%r5, %ctaid.y;
	mov.u32 	%r6, %ctaid.z;
	setp.ge.s32 	%p2, %r5, %r100;
	setp.ge.s32 	%p3, %r6, %r104;
	or.pred  	%p4, %p3, %p2;
	@%p4 bra 	$L__BB0_66;
	sub.s32 	%r106, %r101, %r4;
	min.s32 	%r7, %r106, 64;
	setp.lt.s32 	%p5, %r106, 1;
	@%p5 bra 	$L__BB0_66;
	mul.wide.u32 	%rd12, %r100, %r6;
	cvt.u64.u32 	%rd13, %r5;
	add.s64 	%rd14, %rd12, %rd13;
	cvt.s64.s32 	%rd15, %r101;
	mul.lo.s64 	%rd16, %rd14, %rd15;
	cvt.s64.s32 	%rd17, %r102;
	mul.lo.s64 	%rd2, %rd16, %rd17;
	add.s32 	%r8, %r102, 8;
	shl.b32 	%r9, %r8, 7;
	shl.b32 	%r107, %r8, 8;
	add.s32 	%r10, %r9, %r107;
	shl.b32 	%r11, %r102, 6;
	add.s32 	%r12, %r11, 512;
	mul.lo.s32 	%r13, %r7, %r102;
	setp.ge.s32 	%p6, %r1, %r13;
	@%p6 bra 	$L__BB0_5;
	mov.u32 	%r14, %ntid.x;
	cvta.to.global.u64 	%rd3, %rd8;
	mov.u32 	%r452, %r1;
$L__BB0_4:
	div.s32 	%r108, %r452, %r102;
	mul.lo.s32 	%r109, %r108, %r102;
	sub.s32 	%r110, %r452, %r109;
	mad.lo.s32 	%r111, %r108, %r8, %r110;
	shl.b32 	%r112, %r111, 1;
	mov.u32 	%r113, smem_bytes;
	add.s32 	%r114, %r113, %r112;
	add.s32 	%r115, %r4, %r108;
	mad.lo.s32 	%r116, %r115, %r102, %r110;
	cvt.s64.s32 	%rd18, %r116;
	add.s64 	%rd19, %rd2, %rd18;
	shl.b64 	%rd20, %rd19, 1;
	add.s64 	%rd21, %rd3, %rd20;
	ld.global.nc.u16 	%rs1, [%rd21];
	st.shared.u16 	[%r114], %rs1;
	add.s32 	%r452, %r452, %r14;
	setp.lt.s32 	%p7, %r452, %r13;
	@%p7 bra 	$L__BB0_4;
$L__BB0_5:
	mov.u32 	%r117, smem_bytes;
	add.s32 	%r15, %r117, %r10;
	setp.ge.s32 	%p8, %r1, %r7;
	@%p8 bra 	$L__BB0_10;
	mov.u32 	%r16, %ntid.x;
	add.s32 	%r118, %r1, %r16;
	max.u32 	%r119, %r7, %r118;
	setp.lt.u32 	%p9, %r118, %r7;
	selp.u32 	%r120, 1, 0, %p9;
	add.s32 	%r121, %r118, %r120;
	sub.s32 	%r122, %r119, %r121;
	div.u32 	%r123, %r122, %r16;
	add.s32 	%r17, %r123, %r120;
	and.b32  	%r124, %r17, 3;
	setp.eq.s32 	%p10, %r124, 3;
	mov.u32 	%r451, %r1;
	@%p10 bra 	$L__BB0_9;
	add.s32 	%r126, %r17, 1;
	and.b32  	%r18, %r126, 3;
	mov.b32 	%r450, 0;
	mov.u32 	%r451, %r1;
$L__BB0_8:
	.pragma "nounroll";
	shl.b32 	%r127, %r451, 2;
	add.s32 	%r128, %r15, %r127;
	mov.b32 	%r129, -8388608;
	st.shared.u32 	[%r128+18432], %r129;
	mov.b32 	%r130, 0;
	st.shared.u32 	[%r128+18688], %r130;
	add.s32 	%r451, %r451, %r16;
	add.s32 	%r450, %r450, 1;
	setp.ne.s32 	%p11, %r450, %r18;
	@%p11 bra 	$L__BB0_8;
$L__BB0_9:
	setp.lt.u32 	%p12, %r17, 3;
	@%p12 bra 	$L__BB0_10;
	bra.uni 	$L__BB0_82;
$L__BB0_10:
	setp.ge.s32 	%p14, %r1, %r13;
	@%p14 bra 	$L__BB0_13;
	mov.u32 	%r26, %ntid.x;
	mov.u32 	%r454, %r1;
$L__BB0_12:
	div.s32 	%r139, %r454, %r102;
	mul.lo.s32 	%r140, %r139, %r102;
	sub.s32 	%r141, %r454, %r140;
	mad.lo.s32 	%r142, %r139, %r8, %r141;
	shl.b32 	%r143, %r142, 2;
	add.s32 	%r144, %r15, %r143;
	mov.b32 	%r145, 0;
	st.shared.u32 	[%r144+18944], %r145;
	add.s32 	%r454, %r454, %r26;
	setp.lt.s32 	%p15, %r454, %r13;
	@%p15 bra 	$L__BB0_12;
$L__BB0_13:
	bar.sync 	0;
	setp.lt.s32 	%p16, %r101, 1;
	@%p16 bra 	$L__BB0_55;
	add.s32 	%r31, %r117, %r9;
	shl.b32 	%r148, %r11, 2;
	add.s32 	%r149, %r15, %r148;
	add.s32 	%r32, %r149, 18944;
	mov.u32 	%r33, %ntid.x;
	shl.b32 	%r34, %r468, 4;
	setp.lt.s32 	%p17, %r34, %r7;
	add.s32 	%r150, %r34, 16;
	min.s32 	%r151, %r150, %r7;
	sub.s32 	%r35, %r151, %r34;
	setp.gt.s32 	%p18, %r102, 0;
	mul.lo.s32 	%r36, %r8, %r34;
	mul.lo.s32 	%r37, %r468, 1152;
	add.s32 	%r152, %r102, -1;
	shr.u32 	%r153, %r152, 4;
	add.s32 	%r154, %r153, 1;
	and.b32  	%r38, %r154, 3;
	and.b32  	%r39, %r154, 536870908;
	and.pred  	%p1, %p18, %p17;
	cvta.to.global.u64 	%rd4, %rd9;
	cvta.to.global.u64 	%rd5, %rd10;
	mov.b32 	%r455, 0;
	not.pred 	%p63, %p1;
$L__BB0_15:
	sub.s32 	%r48, %r101, %r455;
	min.s32 	%r49, %r48, 64;
	mul.lo.s32 	%r50, %r49, %r102;
	setp.ge.s32 	%p19, %r1, %r50;
	@%p19 bra 	$L__BB0_18;
	mov.u32 	%r456, %r1;
$L__BB0_17:
	div.s32 	%r155, %r456, %r102;
	mul.lo.s32 	%r156, %r155, %r102;
	sub.s32 	%r157, %r456, %r156;
	mad.lo.s32 	%r158, %r155, %r8, %r157;
	shl.b32 	%r159, %r158, 1;
	add.s32 	%r160, %r31, %r159;
	add.s32 	%r161, %r155, %r455;
	mad.lo.s32 	%r162, %r161, %r102, %r157;
	cvt.s64.s32 	%rd22, %r162;
	add.s64 	%rd23, %rd2, %rd22;
	shl.b64 	%rd24, %rd23, 1;
	add.s64 	%rd25, %rd4, %rd24;
	ld.global.nc.u16 	%rs2, [%rd25];
	st.shared.u16 	[%r160], %rs2;
	add.s32 	%r163, %r160, %r9;
	add.s64 	%rd26, %rd5, %rd24;
	ld.global.nc.u16 	%rs3, [%rd26];
	st.shared.u16 	[%r163], %rs3;
	add.s32 	%r456, %r456, %r33;
	setp.lt.s32 	%p20, %r456, %r50;
	@%p20 bra 	$L__BB0_17;
$L__BB0_18:
	setp.ge.s32 	%p21, %r34, %r7;
	bar.sync 	0;
	setp.lt.s32 	%p22, %r48, 1;
	or.pred  	%p23, %p21, %p22;
	@%p23 bra 	$L__BB0_24;
	setp.gt.s32 	%p24, %r102, 0;
	@%p24 bra 	$L__BB0_67;
	mov.b32 	%r461, 0;
$L__BB0_21:
	setp.ne.s32 	%p25, %r35, 16;
	add.s32 	%r64, %r461, 16;
	min.s32 	%r165, %r64, %r49;
	sub.s32 	%r166, %r165, %r461;
	setp.ne.s32 	%p26, %r166, 16;
	or.pred  	%p27, %p26, %p25;
	@%p27 bra 	$L__BB0_23;
	add.s32 	%r167, %r461, %r37;
	shl.b32 	%r168, %r167, 2;
	add.s32 	%r169, %r15, %r168;
	mov.f32 	%f126, 0f00000000;
	mov.b32 	%r170, 72;
	wmma.store.d.sync.aligned.row.m16n16k16.shared.f32 	[%r169], {%f126, %f126, %f126, %f126, %f126, %f126, %f126, %f126}, %r170;
$L__BB0_23:
	setp.lt.s32 	%p28, %r64, %r49;
	mov.u32 	%r461, %r64;
	@%p28 bra 	$L__BB0_21;
$L__BB0_24:
	setp.ge.s32 	%p38, %r468, %r7;
	bar.sync 	0;
	@%p38 bra 	$L__BB0_38;
	mov.u32 	%r462, %r468;
$L__BB0_26:
	setp.le.s32 	%p39, %r48, %r3;
	add.s32 	%r66, %r462, %r4;
	shl.b32 	%r314, %r462, 2;
	add.s32 	%r67, %r15, %r314;
	ld.shared.f32 	%f65, [%r67+18432];
	ld.shared.f32 	%f66, [%r67+18688];
	mov.f32 	%f280, 0fFF800000;
	@%p39 bra 	$L__BB0_29;
	mul.lo.s32 	%r68, %r462, 72;
	mov.f32 	%f280, 0fFF800000;
	mov.u32 	%r463, %r3;
$L__BB0_28:
	setp.ne.s32 	%p40, %r103, 0;
	add.s32 	%r315, %r463, %r455;
	add.s32 	%r316, %r463, %r68;
	shl.b32 	%r317, %r316, 2;
	add.s32 	%r318, %r15, %r317;
	ld.shared.f32 	%f156, [%r318];
	mul.f32 	%f157, %f125, %f156;
	setp.gt.s32 	%p41, %r315, %r66;
	selp.f32 	%f158, 0fFF800000, %f157, %p41;
	selp.f32 	%f159, %f158, %f157, %p40;
	max.f32 	%f280, %f280, %f159;
	add.s32 	%r463, %r463, 32;
	setp.lt.s32 	%p42, %r463, %r49;
	@%p42 bra 	$L__BB0_28;
$L__BB0_29:
	setp.le.s32 	%p43, %r48, %r3;
	mov.b32 	%r319, %f280;
	shfl.sync.bfly.b32	%r320|%p44, %r319, 16, 31, -1;
	mov.b32 	%f161, %r320;
	max.f32 	%f162, %f280, %f161;
	mov.b32 	%r321, %f162;
	shfl.sync.bfly.b32	%r322|%p45, %r321, 8, 31, -1;
	mov.b32 	%f163, %r322;
	max.f32 	%f164, %f162, %f163;
	mov.b32 	%r323, %f164;
	shfl.sync.bfly.b32	%r324|%p46, %r323, 4, 31, -1;
	mov.b32 	%f165, %r324;
	max.f32 	%f166, %f164, %f165;
	mov.b32 	%r325, %f166;
	shfl.sync.bfly.b32	%r326|%p47, %r325, 2, 31, -1;
	mov.b32 	%f167, %r326;
	max.f32 	%f168, %f166, %f167;
	mov.b32 	%r327, %f168;
	shfl.sync.bfly.b32	%r328|%p48, %r327, 1, 31, -1;
	mov.b32 	%f169, %r328;
	max.f32 	%f170, %f168, %f169;
	max.f32 	%f70, %f65, %f170;
	sub.f32 	%f171, %f65, %f70;
	fma.rn.f32 	%f172, %f171, 0f3BBB989D, 0f3F000000;
	cvt.sat.f32.f32 	%f173, %f172;
	mov.f32 	%f174, 0f4B400001;
	mov.f32 	%f175, 0f437C0000;
	fma.rm.f32 	%f176, %f173, %f175, %f174;
	add.f32 	%f177, %f176, 0fCB40007F;
	neg.f32 	%f178, %f177;
	fma.rn.f32 	%f179, %f171, 0f3FB8AA3B, %f178;
	fma.rn.f32 	%f180, %f171, 0f32A57060, %f179;
	mov.b32 	%r329, %f176;
	shl.b32 	%r330, %r329, 23;
	mov.b32 	%f181, %r330;
	ex2.approx.ftz.f32 	%f182, %f180;
	mul.f32 	%f71, %f182, %f181;
	mov.f32 	%f282, 0f00000000;
	@%p43 bra 	$L__BB0_32;
	mul.lo.s32 	%r71, %r462, 72;
	mov.f32 	%f282, 0f00000000;
	mov.u32 	%r464, %r3;
$L__BB0_31:
	setp.ne.s32 	%p49, %r103, 0;
	add.s32 	%r331, %r464, %r455;
	add.s32 	%r332, %r464, %r71;
	shl.b32 	%r333, %r332, 2;
	add.s32 	%r334, %r15, %r333;
	ld.shared.f32 	%f185, [%r334];
	mul.f32 	%f186, %f125, %f185;
	setp.gt.s32 	%p50, %r331, %r66;
	selp.f32 	%f187, 0fFF800000, %f186, %p50;
	selp.f32 	%f188, %f187, %f186, %p49;
	sub.f32 	%f189, %f188, %f70;
	fma.rn.f32 	%f190, %f189, 0f3BBB989D, 0f3F000000;
	cvt.sat.f32.f32 	%f191, %f190;
	mov.f32 	%f192, 0f4B400001;
	mov.f32 	%f193, 0f437C0000;
	fma.rm.f32 	%f194, %f191, %f193, %f192;
	add.f32 	%f195, %f194, 0fCB40007F;
	neg.f32 	%f196, %f195;
	fma.rn.f32 	%f197, %f189, 0f3FB8AA3B, %f196;
	fma.rn.f32 	%f198, %f189, 0f32A57060, %f197;
	mov.b32 	%r335, %f194;
	shl.b32 	%r336, %r335, 23;
	mov.b32 	%f199, %r336;
	ex2.approx.ftz.f32 	%f200, %f198;
	mul.f32 	%f184, %f200, %f199;
	add.f32 	%f282, %f282, %f184;
	// begin inline asm
	{  cvt.rn.f16.f32 %rs4, %f184;}

	// end inline asm
	shl.b32 	%r337, %r332, 1;
	sub.s32 	%r338, %r334, %r337;
	st.shared.u16 	[%r338], %rs4;
	add.s32 	%r464, %r464, 32;
	setp.lt.s32 	%p51, %r464, %r49;
	@%p51 bra 	$L__BB0_31;
$L__BB0_32:
	setp.ge.s32 	%p52, %r3, %r102;
	mov.b32 	%r339, %f282;
	shfl.sync.bfly.b32	%r340|%p53, %r339, 16, 31, -1;
	mov.b32 	%f201, %r340;
	add.f32 	%f202, %f282, %f201;
	mov.b32 	%r341, %f202;
	shfl.sync.bfly.b32	%r342|%p54, %r341, 8, 31, -1;
	mov.b32 	%f203, %r342;
	add.f32 	%f204, %f202, %f203;
	mov.b32 	%r343, %f204;
	shfl.sync.bfly.b32	%r344|%p55, %r343, 4, 31, -1;
	mov.b32 	%f205, %r344;
	add.f32 	%f206, %f204, %f205;
	mov.b32 	%r345, %f206;
	shfl.sync.bfly.b32	%r346|%p56, %r345, 2, 31, -1;
	mov.b32 	%f207, %r346;
	add.f32 	%f208, %f206, %f207;
	mov.b32 	%r347, %f208;
	shfl.sync.bfly.b32	%r348|%p57, %r347, 1, 31, -1;
	mov.b32 	%f209, %r348;
	add.f32 	%f210, %f208, %f209;
	fma.rn.f32 	%f75, %f66, %f71, %f210;
	@%p52 bra 	$L__BB0_35;
	mul.lo.s32 	%r74, %r462, %r8;
	mov.u32 	%r465, %r3;
$L__BB0_34:
	add.s32 	%r349, %r465, %r74;
	shl.b32 	%r350, %r349, 2;
	add.s32 	%r351, %r15, %r350;
	ld.shared.f32 	%f211, [%r351+18944];
	mul.f32 	%f212, %f71, %f211;
	st.shared.f32 	[%r351+18944], %f212;
	add.s32 	%r465, %r465, 32;
	setp.lt.s32 	%p58, %r465, %r102;
	@%p58 bra 	$L__BB0_34;
$L__BB0_35:
	setp.ne.s32 	%p59, %r3, 0;
	@%p59 bra 	$L__BB0_37;
	st.shared.f32 	[%r67+18432], %f70;
	st.shared.f32 	[%r67+18688], %f75;
$L__BB0_37:
	add.s32 	%r462, %r462, 4;
	setp.lt.s32 	%p60, %r462, %r7;
	@%p60 bra 	$L__BB0_26;
$L__BB0_38:
	setp.ge.s32 	%p61, %r1, %r12;
	bar.sync 	0;
	@%p61 bra 	$L__BB0_41;
	mov.u32 	%r466, %r1;
$L__BB0_40:
	shl.b32 	%r352, %r466, 2;
	add.s32 	%r353, %r32, %r352;
	mov.b32 	%r354, 0;
	st.shared.u32 	[%r353+2048], %r354;
	add.s32 	%r466, %r466, %r33;
	setp.lt.s32 	%p62, %r466, %r12;
	@%p62 bra 	$L__BB0_40;
$L__BB0_41:
	bar.sync 	0;
	@%p63 bra 	$L__BB0_78;
	setp.lt.s32 	%p79, %r48, 1;
	@%p79 bra 	$L__BB0_54;
	add.s32 	%r80, %r31, %r9;
	setp.ne.s32 	%p80, %r35, 16;
	min.u32 	%r373, %r48, %r102;
	setp.lt.u32 	%p81, %r373, 16;
	shl.b32 	%r374, %r37, 1;
	add.s32 	%r81, %r15, %r374;
	mov.f32 	%f291, 0f00000000;
	or.pred  	%p82, %p81, %p80;
	mov.f32 	%f292, %f291;
	mov.f32 	%f293, %f291;
	mov.f32 	%f294, %f291;
	mov.f32 	%f295, %f291;
	mov.f32 	%f296, %f291;
	mov.f32 	%f297, %f291;
	mov.f32 	%f298, %f291;
	@%p82 bra 	$L__BB0_45;
	mov.b32 	%r375, 72;
	wmma.load.a.sync.aligned.row.m16n16k16.shared.f16 	{%r376, %r377, %r378, %r379, %r380, %r381, %r382, %r383}, [%r81], %r375;
	wmma.load.b.sync.aligned.row.m16n16k16.shared.f16 	{%r384, %r385, %r386, %r387, %r388, %r389, %r390, %r391}, [%r80], %r8;
	mov.f32 	%f238, 0f00000000;
	wmma.mma.sync.aligned.row.row.m16n16k16.f32.f32 {%f298, %f297, %f296, %f295, %f294, %f293, %f292, %f291}, {%r376, %r377, %r378, %r379, %r380, %r381, %r382, %r383}, {%r384, %r385, %r386, %r387, %r388, %r389, %r390, %r391}, {%f238, %f238, %f238, %f238, %f238, %f238, %f238, %f238};
$L__BB0_45:
	setp.lt.u32 	%p83, %r48, 17;
	@%p83 bra 	$L__BB0_54;
	setp.lt.u32 	%p84, %r102, 16;
	setp.ne.s32 	%p85, %r35, 16;
	setp.lt.u32 	%p86, %r48, 32;
	or.pred  	%p87, %p86, %p84;
	shl.b32 	%r82, %r8, 5;
	add.s32 	%r83, %r80, %r82;
	or.pred  	%p88, %p87, %p85;
	@%p88 bra 	$L__BB0_48;
	add.s32 	%r392, %r81, 32;
	mov.b32 	%r393, 72;
	wmma.load.a.sync.aligned.row.m16n16k16.shared.f16 	{%r394, %r395, %r396, %r397, %r398, %r399, %r400, %r401}, [%r392], %r393;
	wmma.load.b.sync.aligned.row.m16n16k16.shared.f16 	{%r402, %r403, %r404, %r405, %r406, %r407, %r408, %r409}, [%r83], %r8;
	wmma.mma.sync.aligned.row.row.m16n16k16.f32.f32 {%f298, %f297, %f296, %f295, %f294, %f293, %f292, %f291}, {%r394, %r395, %r396, %r397, %r398, %r399, %r400, %r401}, {%r402, %r403, %r404, %r405, %r406, %r407, %r408, %r409}, {%f298, %f297, %f296, %f295, %f294, %f293, %f292, %f291};
$L__BB0_48:
	setp.lt.u32 	%p89, %r48, 33;
	@%p89 bra 	$L__BB0_54;
	setp.lt.u32 	%p90, %r102, 16;
	setp.ne.s32 	%p91, %r35, 16;
	setp.lt.u32 	%p92, %r48, 48;
	or.pred  	%p93, %p92, %p90;
	or.pred  	%p94, %p93, %p91;
	@%p94 bra 	$L__BB0_51;
	add.s32 	%r410, %r81, 64;
	mov.b32 	%r411, 72;
	wmma.load.a.sync.aligned.row.m16n16k16.shared.f16 	{%r412, %r413, %r414, %r415, %r416, %r417, %r418, %r419}, [%r410], %r411;
	add.s32 	%r420, %r83, %r82;
	wmma.load.b.sync.aligned.row.m16n16k16.shared.f16 	{%r421, %r422, %r423, %r424, %r425, %r426, %r427, %r428}, [%r420], %r8;
	wmma.mma.sync.aligned.row.row.m16n16k16.f32.f32 {%f298, %f297, %f296, %f295, %f294, %f293, %f292, %f291}, {%r412, %r413, %r414, %r415, %r416, %r417, %r418, %r419}, {%r421, %r422, %r423, %r424, %r425, %r426, %r427, %r428}, {%f298, %f297, %f296, %f295, %f294, %f293, %f292, %f291};
$L__BB0_51:
	setp.lt.u32 	%p95, %r48, 49;
	@%p95 bra 	$L__BB0_54;
	setp.lt.u32 	%p96, %r102, 16;
	setp.ne.s32 	%p97, %r35, 16;
	setp.lt.u32 	%p98, %r48, 64;
	or.pred  	%p99, %p98, %p96;
	or.pred  	%p100, %p99, %p97;
	@%p100 bra 	$L__BB0_54;
	add.s32 	%r429, %r81, 96;
	mov.b32 	%r430, 72;
	wmma.load.a.sync.aligned.row.m16n16k16.shared.f16 	{%r431, %r432, %r433, %r434, %r435, %r436, %r437, %r438}, [%r429], %r430;
	shl.b32 	%r439, %r8, 6;
	add.s32 	%r440, %r83, %r439;
	wmma.load.b.sync.aligned.row.m16n16k16.shared.f16 	{%r441, %r442, %r443, %r444, %r445, %r446, %r447, %r448}, [%r440], %r8;
	wmma.mma.sync.aligned.row.row.m16n16k16.f32.f32 {%f239, %f240, %f241, %f242, %f243, %f244, %f245, %f246}, {%r431, %r432, %r433, %r434, %r435, %r436, %r437, %r438}, {%r441, %r442, %r443, %r444, %r445, %r446, %r447, %r448}, {%f298, %f297, %f296, %f295, %f294, %f293, %f292, %f291};
$L__BB0_54:
	trap;
$L__BB0_55:
	setp.ge.s32 	%p67, %r468, %r7;
	@%p67 bra 	$L__BB0_66;
	not.b32 	%r362, %r3;
	add.s32 	%r40, %r102, %r362;
	and.b32  	%r41, %r40, 96;
	or.b32  	%r42, %r3, 32;
	or.b32  	%r43, %r3, 64;
	or.b32  	%r44, %r3, 96;
	add.s32 	%r364, %r10, %r117;
	add.s32 	%r45, %r364, 19328;
	shl.b32 	%r46, %r8, 2;
	add.s64 	%rd6, %rd1, 128;
$L__BB0_57:
	setp.ge.s32 	%p68, %r3, %r102;
	shl.b32 	%r365, %r468, 2;
	add.s32 	%r366, %r15, %r365;
	ld.shared.f32 	%f124, [%r366+18688];
	@%p68 bra 	$L__BB0_65;
	setp.eq.s32 	%p69, %r41, 96;
	add.s32 	%r367, %r4, %r468;
	mul.lo.s32 	%r88, %r367, %r102;
	mov.u32 	%r469, %r3;
	@%p69 bra 	$L__BB0_62;
	setp.gt.f32 	%p70, %f124, 0f00000000;
	setp.eq.s32 	%p71, %r41, 0;
	mad.lo.s32 	%r368, %r468, %r8, %r3;
	shl.b32 	%r369, %r368, 2;
	add.s32 	%r89, %r15, %r369;
	ld.shared.f32 	%f217, [%r89+18944];
	div.rn.f32 	%f218, %f217, %f124;
	selp.f32 	%f216, %f218, 0f00000000, %p70;
	// begin inline asm
	{  cvt.rn.f16.f32 %rs5, %f216;}

	// end inline asm
	add.s32 	%r370, %r3, %r88;
	cvt.s64.s32 	%rd27, %r370;
	add.s64 	%rd28, %rd2, %rd27;
	shl.b64 	%rd29, %rd28, 1;
	add.s64 	%rd7, %rd1, %rd29;
	st.global.u16 	[%rd7], %rs5;
	mov.u32 	%r469, %r42;
	@%p71 bra 	$L__BB0_62;
	setp.gt.f32 	%p72, %f124, 0f00000000;
	setp.eq.s32 	%p73, %r41, 32;
	ld.shared.f32 	%f220, [%r89+19072];
	div.rn.f32 	%f221, %f220, %f124;
	selp.f32 	%f219, %f221, 0f00000000, %p72;
	// begin inline asm
	{  cvt.rn.f16.f32 %rs6, %f219;}

	// end inline asm
	st.global.u16 	[%rd7+64], %rs6;
	mov.u32 	%r469, %r43;
	@%p73 bra 	$L__BB0_62;
	setp.gt.f32 	%p74, %f124, 0f00000000;
	ld.shared.f32 	%f223, [%r89+19200];
	div.rn.f32 	%f224, %f223, %f124;
	selp.f32 	%f222, %f224, 0f00000000, %p74;
	// begin inline asm
	{  cvt.rn.f16.f32 %rs7, %f222;}

	// end inline asm
	st.global.u16 	[%rd7+128], %rs7;
	mov.u32 	%r469, %r44;
$L__BB0_62:
	setp.lt.u32 	%p75, %r40, 96;
	@%p75 bra 	$L__BB0_65;
	shl.b32 	%r371, %r469, 2;
	mad.lo.s32 	%r372, %r46, %r468, %r371;
	add.s32 	%r471, %r45, %r372;
	add.s32 	%r470, %r469, %r88;
$L__BB0_64:
	setp.gt.f32 	%p76, %f124, 0f00000000;
	cvt.s64.s32 	%rd30, %r470;
	add.s64 	%rd31, %rd2, %rd30;
	shl.b64 	%rd32, %rd31, 1;
	add.s64 	%rd33, %rd6, %rd32;
	ld.shared.f32 	%f229, [%r471+-384];
	div.rn.f32 	%f230, %f229, %f124;
	selp.f32 	%f225, %f230, 0f00000000, %p76;
	// begin inline asm
	{  cvt.rn.f16.f32 %rs8, %f225;}

	// end inline asm
	st.global.u16 	[%rd33+-128], %rs8;
	ld.shared.f32 	%f231, [%r471+-256];
	div.rn.f32 	%f232, %f231, %f124;
	selp.f32 	%f226, %f232, 0f00000000, %p76;
	// begin inline asm
	{  cvt.rn.f16.f32 %rs9, %f226;}

	// end inline asm
	st.global.u16 	[%rd33+-64], %rs9;
	ld.shared.f32 	%f233, [%r471+-128];
	div.rn.f32 	%f234, %f233, %f124;
	selp.f32 	%f227, %f234, 0f00000000, %p76;
	// begin inline asm
	{  cvt.rn.f16.f32 %rs10, %f227;}

	// end inline asm
	st.global.u16 	[%rd33], %rs10;
	ld.shared.f32 	%f235, [%r471];
	div.rn.f32 	%f236, %f235, %f124;
	selp.f32 	%f228, %f236, 0f00000000, %p76;
	// begin inline asm
	{  cvt.rn.f16.f32 %rs11, %f228;}

	// end inline asm
	st.global.u16 	[%rd33+64], %rs11;
	add.s32 	%r469, %r469, 128;
	add.s32 	%r471, %r471, 512;
	add.s32 	%r470, %r470, 128;
	setp.lt.s32 	%p77, %r469, %r102;
	@%p77 bra 	$L__BB0_64;
$L__BB0_65:
	add.s32 	%r468, %r468, 4;
	setp.lt.s32 	%p78, %r468, %r7;
	@%p78 bra 	$L__BB0_57;
$L__BB0_66:
	ret;
$L__BB0_67:
	mov.b32 	%r53, 0;
$L__BB0_68:
	setp.eq.s32 	%p29, %r35, 16;
	add.s32 	%r54, %r53, 16;
	min.s32 	%r172, %r54, %r49;
	sub.s32 	%r173, %r172, %r53;
	setp.eq.s32 	%p30, %r173, 16;
	and.pred  	%p31, %p30, %p29;
	@%p31 bra 	$L__BB0_75;
$L__BB0_69:
	setp.lt.s32 	%p37, %r54, %r49;
	mov.u32 	%r53, %r54;
	@%p37 bra 	$L__BB0_68;
	bra.uni 	$L__BB0_24;
$L__BB0_70:
	setp.eq.s32 	%p34, %r38, 0;
	@%p34 bra 	$L__BB0_74;
	setp.eq.s32 	%p35, %r38, 1;
	add.s32 	%r253, %r460, %r36;
	shl.b32 	%r254, %r253, 1;
	add.s32 	%r60, %r117, %r254;
	wmma.load.a.sync.aligned.row.m16n16k16.shared.f16 	{%r256, %r257, %r258, %r259, %r260, %r261, %r262, %r263}, [%r60], %r8;
	add.s32 	%r264, %r460, %r62;
	shl.b32 	%r265, %r264, 1;
	add.s32 	%r61, %r31, %r265;
	wmma.load.b.sync.aligned.col.m16n16k16.shared.f16 	{%r266, %r267, %r268, %r269, %r270, %r271, %r272, %r273}, [%r61], %r8;
	wmma.mma.sync.aligned.row.col.m16n16k16.f32.f32 {%f271, %f272, %f273, %f274, %f275, %f276, %f277, %f278}, {%r256, %r257, %r258, %r259, %r260, %r261, %r262, %r263}, {%r266, %r267, %r268, %r269, %r270, %r271, %r272, %r273}, {%f271, %f272, %f273, %f274, %f275, %f276, %f277, %f278};
	@%p35 bra 	$L__BB0_74;
	setp.eq.s32 	%p36, %r38, 2;
	add.s32 	%r274, %r60, 32;
	wmma.load.a.sync.aligned.row.m16n16k16.shared.f16 	{%r275, %r276, %r277, %r278, %r279, %r280, %r281, %r282}, [%r274], %r8;
	add.s32 	%r283, %r61, 32;
	wmma.load.b.sync.aligned.col.m16n16k16.shared.f16 	{%r284, %r285, %r286, %r287, %r288, %r289, %r290, %r291}, [%r283], %r8;
	wmma.mma.sync.aligned.row.col.m16n16k16.f32.f32 {%f271, %f272, %f273, %f274, %f275, %f276, %f277, %f278}, {%r275, %r276, %r277, %r278, %r279, %r280, %r281, %r282}, {%r284, %r285, %r286, %r287, %r288, %r289, %r290, %r291}, {%f271, %f272, %f273, %f274, %f275, %f276, %f277, %f278};
	@%p36 bra 	$L__BB0_74;
	add.s32 	%r292, %r60, 64;
	wmma.load.a.sync.aligned.row.m16n16k16.shared.f16 	{%r293, %r294, %r295, %r296, %r297, %r298, %r299, %r300}, [%r292], %r8;
	add.s32 	%r301, %r61, 64;
	wmma.load.b.sync.aligned.col.m16n16k16.shared.f16 	{%r302, %r303, %r304, %r305, %r306, %r307, %r308, %r309}, [%r301], %r8;
	wmma.mma.sync.aligned.row.col.m16n16k16.f32.f32 {%f271, %f272, %f273, %f274, %f275, %f276, %f277, %f278}, {%r293, %r294, %r295, %r296, %r297, %r298, %r299, %r300}, {%r302, %r303, %r304, %r305, %r306, %r307, %r308, %r309}, {%f271, %f272, %f273, %f274, %f275, %f276, %f277, %f278};
$L__BB0_74:
	add.s32 	%r310, %r53, %r37;
	shl.b32 	%r311, %r310, 2;
	add.s32 	%r312, %r15, %r311;
	mov.b32 	%r313, 72;
	wmma.store.d.sync.aligned.row.m16n16k16.shared.f32 	[%r312], {%f271, %f272, %f273, %f274, %f275, %f276, %f277, %f278}, %r313;
	bra.uni 	$L__BB0_69;
$L__BB0_75:
	setp.lt.u32 	%p32, %r102, 49;
	mul.lo.s32 	%r62, %r53, %r8;
	mov.b32 	%r460, 0;
	mov.f32 	%f278, 0f00000000;
	mov.f32 	%f277, %f278;
	mov.f32 	%f276, %f278;
	mov.f32 	%f275, %f278;
	mov.f32 	%f274, %f278;
	mov.f32 	%f273, %f278;
	mov.f32 	%f272, %f278;
	mov.f32 	%f271, %f278;
	@%p32 bra 	$L__BB0_70;
	mov.b32 	%r460, 0;
	mov.f32 	%f278, 0f00000000;
	mov.u32 	%r459, %r460;
$L__BB0_77:
	.pragma "nounroll";
	add.s32 	%r176, %r460, %r36;
	shl.b32 	%r177, %r176, 1;
	add.s32 	%r179, %r117, %r177;
	wmma.load.a.sync.aligned.row.m16n16k16.shared.f16 	{%r180, %r181, %r182, %r183, %r184, %r185, %r186, %r187}, [%r179], %r8;
	add.s32 	%r188, %r460, %r62;
	shl.b32 	%r189, %r188, 1;
	add.s32 	%r190, %r31, %r189;
	wmma.load.b.sync.aligned.col.m16n16k16.shared.f16 	{%r191, %r192, %r193, %r194, %r195, %r196, %r197, %r198}, [%r190], %r8;
	wmma.mma.sync.aligned.row.col.m16n16k16.f32.f32 {%f130, %f131, %f132, %f133, %f134, %f135, %f136, %f137}, {%r180, %r181, %r182, %r183, %r184, %r185, %r186, %r187}, {%r191, %r192, %r193, %r194, %r195, %r196, %r197, %r198}, {%f271, %f272, %f273, %f274, %f275, %f276, %f277, %f278};
	add.s32 	%r199, %r179, 32;
	wmma.load.a.sync.aligned.row.m16n16k16.shared.f16 	{%r200, %r201, %r202, %r203, %r204, %r205, %r206, %r207}, [%r199], %r8;
	add.s32 	%r208, %r190, 32;
	wmma.load.b.sync.aligned.col.m16n16k16.shared.f16 	{%r209, %r210, %r211, %r212, %r213, %r214, %r215, %r216}, [%r208], %r8;
	wmma.mma.sync.aligned.row.col.m16n16k16.f32.f32 {%f138, %f139, %f140, %f141, %f142, %f143, %f144, %f145}, {%r200, %r201, %r202, %r203, %r204, %r205, %r206, %r207}, {%r209, %r210, %r211, %r212, %r213, %r214, %r215, %r216}, {%f130, %f131, %f132, %f133, %f134, %f135, %f136, %f137};
	add.s32 	%r217, %r179, 64;
	wmma.load.a.sync.aligned.row.m16n16k16.shared.f16 	{%r218, %r219, %r220, %r221, %r222, %r223, %r224, %r225}, [%r217], %r8;
	add.s32 	%r226, %r190, 64;
	wmma.load.b.sync.aligned.col.m16n16k16.shared.f16 	{%r227, %r228, %r229, %r230, %r231, %r232, %r233, %r234}, [%r226], %r8;
	wmma.mma.sync.aligned.row.col.m16n16k16.f32.f32 {%f146, %f147, %f148, %f149, %f150, %f151, %f152, %f153}, {%r218, %r219, %r220, %r221, %r222, %r223, %r224, %r225}, {%r227, %r228, %r229, %r230, %r231, %r232, %r233, %r234}, {%f138, %f139, %f140, %f141, %f142, %f143, %f144, %f145};
	add.s32 	%r235, %r179, 96;
	wmma.load.a.sync.aligned.row.m16n16k16.shared.f16 	{%r236, %r237, %r238, %r239, %r240, %r241, %r242, %r243}, [%r235], %r8;
	add.s32 	%r244, %r190, 96;
	wmma.load.b.sync.aligned.col.m16n16k16.shared.f16 	{%r245, %r246, %r247, %r248, %r249, %r250, %r251, %r252}, [%r244], %r8;
	wmma.mma.sync.aligned.row.col.m16n16k16.f32.f32 {%f271, %f272, %f273, %f274, %f275, %f276, %f277, %f278}, {%r236, %r237, %r238, %r239, %r240, %r241, %r242, %r243}, {%r245, %r246, %r247, %r248, %r249, %r250, %r251, %r252}, {%f146, %f147, %f148, %f149, %f150, %f151, %f152, %f153};
	add.s32 	%r460, %r460, 64;
	add.s32 	%r459, %r459, 4;
	setp.eq.s32 	%p33, %r459, %r39;
	@%p33 bra 	$L__BB0_70;
	bra.uni 	$L__BB0_77;
$L__BB0_78:
	setp.ge.s32 	%p64, %r1, %r13;
	bar.sync 	0;
	@%p64 bra 	$L__BB0_81;
	mov.u32 	%r467, %r1;
$L__BB0_80:
	div.s32 	%r355, %r467, %r102;
	mul.lo.s32 	%r356, %r355, %r102;
	sub.s32 	%r357, %r467, %r356;
	mad.lo.s32 	%r358, %r355, %r8, %r357;
	shl.b32 	%r359, %r358, 2;
	add.s32 	%r360, %r32, %r359;
	ld.shared.f32 	%f213, [%r360+2048];
	add.s32 	%r361, %r15, %r359;
	ld.shared.f32 	%f214, [%r361+18944];
	add.f32 	%f215, %f213, %f214;
	st.shared.f32 	[%r361+18944], %f215;
	add.s32 	%r467, %r467, %r33;
	setp.lt.s32 	%p65, %r467, %r13;
	@%p65 bra 	$L__BB0_80;
$L__BB0_81:
	bar.sync 	0;
	add.s32 	%r455, %r455, 64;
	setp.lt.s32 	%p66, %r455, %r101;
	@%p66 bra 	$L__BB0_15;
	bra.uni 	$L__BB0_55;
$L__BB0_82:
	shl.b32 	%r131, %r451, 2;
	add.s32 	%r132, %r15, %r131;
	mov.b32 	%r133, -8388608;
	st.shared.u32 	[%r132+18432], %r133;
	mov.b32 	%r134, 0;
	st.shared.u32 	[%r132+18688], %r134;
	shl.b32 	%r135, %r16, 2;
	add.s32 	%r136, %r132, %r135;
	st.shared.u32 	[%r136+18432], %r133;
	st.shared.u32 	[%r136+18688], %r134;
	add.s32 	%r137, %r136, %r135;
	st.shared.u32 	[%r137+18432], %r133;
	st.shared.u32 	[%r137+18688], %r134;
	add.s32 	%r138, %r137, %r135;
	st.shared.u32 	[%r138+18432], %r133;
	st.shared.u32 	[%r138+18688], %r134;
	add.s32 	%r451, %r135, %r451;
	setp.lt.s32 	%p13, %r451, %r7;
	@%p13 bra 	$L__BB0_82;
	bra.uni 	$L__BB0_10;

}


// ===== COMPILED SASS (sm_100) =====

	.target	sm_100

	.elftype	@"ET_EXEC"


//--------------------- .note.nv.tkinfo           --------------------------
	.section	.note.nv.tkinfo,"",@"SHT_NOTE"
	.sectionflags	@"SHF_NOTE_NV_TKINFO"
	.tkinfo
        /*0018*/ 	.word	0x00000002
        /*0030*/ 	.string	""
        /*0030*/ 	.string	"ptxas"
        /*0030*/ 	.string	"Cuda compilation tools, release 13.0, V13.0.88"
        /*0030*/ 	.string	"Build cuda_13.0.r13.0/compiler.36424714_0"
        /*0030*/ 	.string	"-arch sm_100 -m 64 "



//--------------------- .note.nv.cuinfo           --------------------------
	.section	.note.nv.cuinfo,"",@"SHT_NOTE"
	.sectionflags	@"SHF_NOTE_NV_CUINFO"
        /*0018*/ 	.short	0x0002
        /*001a*/ 	.short	0x0064
        /*001c*/ 	.short	0x0082
	.zero		2


//--------------------- .nv.info                  --------------------------
	.section	.nv.info,"",@"SHT_CUDA_INFO"
	.align	4


	//----- nvinfo : EIATTR_REGCOUNT
	.align		4
        /*0000*/ 	.byte	0x04, 0x2f
        /*0002*/ 	.short	(.L_1 - .L_0)
	.align		4
.L_0:
        /*0004*/ 	.word	index@(_Z29flash3_wmma_full_fixed_kernelPK6__halfS1_S1_PS_iiiiif)
        /*0008*/ 	.word	0x00000040


	//----- nvinfo : EIATTR_FRAME_SIZE
	.align		4
.L_1:
        /*000c*/ 	.byte	0x04, 0x11
        /*000e*/ 	.short	(.L_3 - .L_2)
	.align		4
.L_2:
        /*0010*/ 	.word	index@($__internal_0_$__cuda_sm3x_div_rn_noftz_f32_slowpath)
        /*0014*/ 	.word	0x00000000


	//----- nvinfo : EIATTR_FRAME_SIZE
	.align		4
.L_3:
        /*0018*/ 	.byte	0x04, 0x11
        /*001a*/ 	.short	(.L_5 - .L_4)
	.align		4
.L_4:
        /*001c*/ 	.word	index@(_Z29flash3_wmma_full_fixed_kernelPK6__halfS1_S1_PS_iiiiif)
        /*0020*/ 	.word	0x00000000


	//----- nvinfo : EIATTR_MIN_STACK_SIZE
	.align		4
.L_5:
        /*0024*/ 	.byte	0x04, 0x12
        /*0026*/ 	.short	(.L_7 - .L_6)
	.align		4
.L_6:
        /*0028*/ 	.word	index@(_Z29flash3_wmma_full_fixed_kernelPK6__halfS1_S1_PS_iiiiif)
        /*002c*/ 	.word	0x00000000
.L_7:


//--------------------- .nv.compat                --------------------------
	.section	.nv.compat,"",@"SHT_CUDA_COMPAT_INFO"
	.align	4
        /*0000*/ 	.byte	0x02, 0x09, 0x00, 0x00, 0x02, 0x02, 0x01, 0x00, 0x02, 0x05, 0x05, 0x00, 0x03, 0x07, 0x01, 0x01
        /*0010*/ 	.byte	0x02, 0x03, 0x00, 0x00, 0x02, 0x06, 0x01, 0x00, 0x04, 0x0b, 0x08, 0x00, 0x01, 0x00, 0x00, 0x00
        /*0020*/ 	.byte	0x00, 0x00, 0x00, 0x00


//--------------------- .nv.info._Z29flash3_wmma_full_fixed_kernelPK6__halfS1_S1_PS_iiiiif --------------------------
	.section	.nv.info._Z29flash3_wmma_full_fixed_kernelPK6__halfS1_S1_PS_iiiiif,"",@"SHT_CUDA_INFO"
	.sectionflags	@""
	.align	4


	//----- nvinfo : EIATTR_CUDA_API_VERSION
	.align		4
        /*0000*/ 	.byte	0x04, 0x37
        /*0002*/ 	.short	(.L_9 - .L_8)
.L_8:
        /*0004*/ 	.word	0x00000082


	//----- nvinfo : EIATTR_KPARAM_INFO
	.align		4
.L_9:
        /*0008*/ 	.byte	0x04, 0x17
        /*000a*/ 	.short	(.L_11 - .L_10)
.L_10:
        /*000c*/ 	.word	0x00000000
        /*0010*/ 	.short	0x0009
        /*0012*/ 	.short	0x0034
        /*0014*/ 	.byte	0x00, 0xf0, 0x11, 0x00


	//----- nvinfo : EIATTR_KPARAM_INFO
	.align		4
.L_11:
        /*0018*/ 	.byte	0x04, 0x17
        /*001a*/ 	.short	(.L_13 - .L_12)
.L_12:
        /*001c*/ 	.word	0x00000000
        /*0020*/ 	.short	0x0008
        /*0022*/ 	.short	0x0030
        /*0024*/ 	.byte	0x00, 0xf0, 0x11, 0x00


	//----- nvinfo : EIATTR_KPARAM_INFO
	.align		4
.L_13:
        /*0028*/ 	.byte	0x04, 0x17
        /*002a*/ 	.short	(.L_15 - .L_14)
.L_14:
        /*002c*/ 	.word	0x00000000
        /*0030*/ 	.short	0x0007
        /*0032*/ 	.short	0x002c
        /*0034*/ 	.byte	0x00, 0xf0, 0x11, 0x00


	//----- nvinfo : EIATTR_KPARAM_INFO
	.align		4
.L_15:
        /*0038*/ 	.byte	0x04, 0x17
        /*003a*/ 	.short	(.L_17 - .L_16)
.L_16:
        /*003c*/ 	.word	0x00000000
        /*0040*/ 	.short	0x0006
        /*0042*/ 	.short	0x0028
        /*0044*/ 	.byte	0x00, 0xf0, 0x11, 0x00


	//----- nvinfo : EIATTR_KPARAM_INFO
	.align		4
.L_17:
        /*0048*/ 	.byte	0x04, 0x17
        /*004a*/ 	.short	(.L_19 - .L_18)
.L_18:
        /*004c*/ 	.word	0x00000000
        /*0050*/ 	.short	0x0005
        /*0052*/ 	.short	0x0024
        /*0054*/ 	.byte	0x00, 0xf0, 0x11, 0x00


	//----- nvinfo : EIATTR_KPARAM_INFO
	.align		4
.L_19:
        /*0058*/ 	.byte	0x04, 0x17
        /*005a*/ 	.short	(.L_21 - .L_20)
.L_20:
        /*005c*/ 	.word	0x00000000
        /*0060*/ 	.short	0x0004
        /*0062*/ 	.short	0x0020
        /*0064*/ 	.byte	0x00, 0xf0, 0x11, 0x00


	//----- nvinfo : EIATTR_KPARAM_INFO
	.align		4
.L_21:
        /*0068*/ 	.byte	0x04, 0x17
        /*006a*/ 	.short	(.L_23 - .L_22)
.L_22:
        /*006c*/ 	.word	0x00000000
        /*0070*/ 	.short	0x0003
        /*0072*/ 	.short	0x0018
        /*0074*/ 	.byte	0x00, 0xf5, 0x21, 0x00


	//----- nvinfo : EIATTR_KPARAM_INFO
	.align		4
.L_23:
        /*0078*/ 	.byte	0x04, 0x17
        /*007a*/ 	.short	(.L_25 - .L_24)
.L_24:
        /*007c*/ 	.word	0x00000000
        /*0080*/ 	.short	0x0002
        /*0082*/ 	.short	0x0010
        /*0084*/ 	.byte	0x00, 0xf5, 0x21, 0x00


	//----- nvinfo : EIATTR_KPARAM_INFO
	.align		4
.L_25:
        /*0088*/ 	.byte	0x04, 0x17
        /*008a*/ 	.short	(.L_27 - .L_26)
.L_26:
        /*008c*/ 	.word	0x00000000
        /*0090*/ 	.short	0x0001
        /*0092*/ 	.short	0x0008
        /*0094*/ 	.byte	0x00, 0xf5, 0x21, 0x00


	//----- nvinfo : EIATTR_KPARAM_INFO
	.align		4
.L_27:
        /*0098*/ 	.byte	0x04, 0x17
        /*009a*/ 	.short	(.L_29 - .L_28)
.L_28:
        /*009c*/ 	.word	0x00000000
        /*00a0*/ 	.short	0x0000
        /*00a2*/ 	.short	0x0000
        /*00a4*/ 	.byte	0x00, 0xf5, 0x21, 0x00


	//----- nvinfo : EIATTR_SPARSE_MMA_MASK
	.align		4
.L_29:
        /*00a8*/ 	.byte	0x03, 0x50
        /*00aa*/ 	.short	0x0000


	//----- nvinfo : EIATTR_WMMA_USED
	.align		4
        /*00ac*/ 	.byte	0x01, 0x2b
	.zero		2


	//----- nvinfo : EIATTR_MAXREG_COUNT
	.align		4
        /*00b0*/ 	.byte	0x03, 0x1b
        /*00b2*/ 	.short	0x00ff


	//----- nvinfo : EIATTR_NUM_BARRIERS
	.align		4
        /*00b4*/ 	.byte	0x02, 0x4c
        /*00b6*/ 	.byte	0x01
	.zero		1


	//----- nvinfo : EIATTR_MERCURY_ISA_VERSION
	.align		4
        /*00b8*/ 	.byte	0x03, 0x5f
        /*00ba*/ 	.short	0x0101


	//----- nvinfo : EIATTR_COOP_GROUP_MASK_REGIDS
	.align		4
        /*00bc*/ 	.byte	0x04, 0x29
        /*00be*/ 	.short	(.L_31 - .L_30)


	//   ....[0]....
.L_30:
        /*00c0*/ 	.word	0xffffffff


	//   ....[1]....
        /*00c4*/ 	.word	0xffffffff


	//   ....[2]....
        /*00c8*/ 	.word	0xffffffff


	//   ....[3]....
        /*00cc*/ 	.word	0xffffffff


	//   ....[4]....
        /*00d0*/ 	.word	0xffffffff


	//   ....[5]....
        /*00d4*/ 	.word	0xffffffff


	//   ....[6]....
        /*00d8*/ 	.word	0xffffffff


	//   ....[7]....
        /*00dc*/ 	.word	0xffffffff


	//   ....[8]....
        /*00e0*/ 	.word	0xffffffff


	//   ....[9]....
        /*00e4*/ 	.word	0xffffffff


	//   ....[10]....
        /*00e8*/ 	.word	0x05000013


	//   ....[11]....
        /*00ec*/ 	.word	0x05000013


	//   ....[12]....
        /*00f0*/ 	.word	0x05000013


	//   ....[13]....
        /*00f4*/ 	.word	0x05000013


	//   ....[14]....
        /*00f8*/ 	.word	0x05000013


	//   ....[15]....
        /*00fc*/ 	.word	0x05000013


	//   ....[16]....
        /*0100*/ 	.word	0x05000013


	//   ....[17]....
        /*0104*/ 	.word	0x05000013


	//   ....[18]....
        /*0108*/ 	.word	0x05000013


	//   ....[19]....
        /*010c*/ 	.word	0x05000013


	//----- nvinfo : EIATTR_COOP_GROUP_INSTR_OFFSETS
	.align		4
.L_31:
        /*0110*/ 	.byte	0x04, 0x28
        /*0112*/ 	.short	(.L_33 - .L_32)


	//   ....[0]....
.L_32:
        /*0114*/ 	.word	0x00002120


	//   ....[1]....
        /*0118*/ 	.word	0x00002140


	//   ....[2]....
        /*011c*/ 	.word	0x00002160


	//   ....[3]....
        /*0120*/ 	.word	0x00002180


	//   ....[4]....
        /*0124*/ 	.word	0x000021a0


	//   ....[5]....
        /*0128*/ 	.word	0x000024b0


	//   ....[6]....
        /*012c*/ 	.word	0x000024d0


	//   ....[7]....
        /*0130*/ 	.word	0x000024f0


	//   ....[8]....
        /*0134*/ 	.word	0x00002510


	//   ....[9]....
        /*0138*/ 	.word	0x00002530


	//   ....[10]....
        /*013c*/ 	.word	0x00003850


	//   ....[11]....
        /*0140*/ 	.word	0x000038f0


	//   ....[12]....
        /*0144*/ 	.word	0x00003960


	//   ....[13]....
        /*0148*/ 	.word	0x000039d0


	//   ....[14]....
        /*014c*/ 	.word	0x00003a40


	//   ....[15]....
        /*0150*/ 	.word	0x00003ae0


	//   ....[16]....
        /*0154*/ 	.word	0x00003b80


	//   ....[17]....
        /*0158*/ 	.word	0x00003bf0


	//   ....[18]....
        /*015c*/ 	.word	0x00003c60


	//   ....[19]....
        /*0160*/ 	.word	0x00003cd0


	//----- nvinfo : EIATTR_VRC_CTA_INIT_COUNT
	.align		4
.L_33:
        /*0164*/ 	.byte	0x02, 0x4a
	.zero		1
	.zero		1


	//----- nvinfo : EIATTR_EXIT_INSTR_OFFSETS
	.align		4
        /*0168*/ 	.byte	0x04, 0x1c
        /*016a*/ 	.short	(.L_35 - .L_34)


	//   ....[0]....
.L_34:
        /*016c*/ 	.word	0x00000060


	//   ....[1]....
        /*0170*/ 	.word	0x000000b0


	//   ....[2]....
        /*0174*/ 	.word	0x00002ab0


	//   ....[3]....
        /*0178*/ 	.word	0x00003670


	//----- nvinfo : EIATTR_MAX_THREADS
	.align		4
.L_35:
        /*017c*/ 	.byte	0x04, 0x05
        /*017e*/ 	.short	(.L_37 - .L_36)
.L_36:
        /*0180*/ 	.word	0x00000080
        /*0184*/ 	.word	0x00000001
        /*0188*/ 	.word	0x00000001


	//----- nvinfo : EIATTR_CRS_STACK_SIZE
	.align		4
.L_37:
        /*018c*/ 	.byte	0x04, 0x1e
        /*018e*/ 	.short	(.L_39 - .L_38)
.L_38:
        /*0190*/ 	.word	0x00000000


	//----- nvinfo : EIATTR_CBANK_PARAM_SIZE
	.align		4
.L_39:
        /*0194*/ 	.byte	0x03, 0x19
        /*0196*/ 	.short	0x0038


	//----- nvinfo : EIATTR_PARAM_CBANK
	.align		4
        /*0198*/ 	.byte	0x04, 0x0a
        /*019a*/ 	.short	(.L_41 - .L_40)
	.align		4
.L_40:
        /*019c*/ 	.word	index@(.nv.constant0._Z29flash3_wmma_full_fixed_kernelPK6__halfS1_S1_PS_iiiiif)
        /*01a0*/ 	.short	0x0380
        /*01a2*/ 	.short	0x0038


	//----- nvinfo : EIATTR_SW_WAR
	.align		4
.L_41:
        /*01a4*/ 	.byte	0x04, 0x36
        /*01a6*/ 	.short	(.L_43 - .L_42)
.L_42:
        /*01a8*/ 	.word	0x00000008
.L_43:


//--------------------- .nv.callgraph             --------------------------
	.section	.nv.callgraph,"",@"SHT_CUDA_CALLGRAPH"
	.align	4
	.sectionentsize	8
	.align		4
        /*0000*/ 	.word	0x00000000
	.align		4
        /*0004*/ 	.word	0xffffffff
	.align		4
        /*0008*/ 	.word	0x00000000
	.align		4
        /*000c*/ 	.word	0xfffffffe
	.align		4
        /*0010*/ 	.word	0x00000000
	.align		4
        /*0014*/ 	.word	0xfffffffd
	.align		4
        /*0018*/ 	.word	0x00000000
	.align		4
        /*001c*/ 	.word	0xfffffffc


//--------------------- .text._Z29flash3_wmma_full_fixed_kernelPK6__halfS1_S1_PS_iiiiif --------------------------
	.section	.text._Z29flash3_wmma_full_fixed_kernelPK6__halfS1_S1_PS_iiiiif,"ax",@progbits
	.align	128
        .global         _Z29flash3_wmma_full_fixed_kernelPK6__halfS1_S1_PS_iiiiif
        .type           _Z29flash3_wmma_full_fixed_kernelPK6__halfS1_S1_PS_iiiiif,@function
        .size           _Z29flash3_wmma_full_fixed_kernelPK6__halfS1_S1_PS_iiiiif,(.L_x_97 - _Z29flash3_wmma_full_fixed_kernelPK6__halfS1_S1_PS_iiiiif)
        .other          _Z29flash3_wmma_full_fixed_kernelPK6__halfS1_S1_PS_iiiiif,@"STO_CUDA_ENTRY STV_DEFAULT"
_Z29flash3_wmma_full_fixed_kernelPK6__halfS1_S1_PS_iiiiif:
.text._Z29flash3_wmma_full_fixed_kernelPK6__halfS1_S1_PS_iiiiif:
[----:B------:R-:W-:Y:S08]  /*0000*/  LDC R1, c[0x0][0x37c] ;  /* 0x0000df00ff017b82 */ /* 0x000ff00000000800 */
[----:B------:R-:W0:Y:S08]  /*0010*/  S2UR UR4, SR_CTAID.Y ;  /* 0x00000000000479c3 */ /* 0x000e300000002600 */
[----:B------:R-:W0:Y:S08]  /*0020*/  LDC.64 R4, c[0x0][0x3a0] ;  /* 0x0000e800ff047b82 */ /* 0x000e300000000a00 */
[----:B------:R-:W1:Y:S01]  /*0030*/  S2UR UR5, SR_CTAID.Z ;  /* 0x00000000000579c3 */ /* 0x000e620000002700 */
[----:B0-----:R-:W-:-:S04]  /*0040*/  ISETP.LE.AND P0, PT, R5, UR4, PT ;  /* 0x0000000405007c0c */ /* 0x001fc8000bf03270 */
[----:B-1----:R-:W-:-:S13]  /*0050*/  ISETP.LE.OR P0, PT, R4, UR5, P0 ;  /* 0x0000000504007c0c */ /* 0x002fda0008703670 */
[----:B------:R-:W-:Y:S05]  /*0060*/  @P0 EXIT ;  /* 0x000000000000094d */ /* 0x000fea0003800000 */
[----:B------:R-:W0:Y:S01]  /*0070*/  S2R R42, SR_CTAID.X ;  /* 0x00000000002a7919 */ /* 0x000e220000002500 */
[----:B------:R-:W0:Y:S02]  /*0080*/  LDC R61, c[0x0][0x3a8] ;  /* 0x0000ea00ff3d7b82 */ /* 0x000e240000000800 */
[----:B0-----:R-:W-:-:S05]  /*0090*/  IMAD R51, R42, -0x40, R61 ;  /* 0xffffffc02a337824 */ /* 0x001fca00078e023d */
[----:B------:R-:W-:-:S13]  /*00a0*/  ISETP.GE.AND P0, PT, R51, 0x1, PT ;  /* 0x000000013300780c */ /* 0x000fda0003f06270 */
[----:B------:R-:W-:Y:S05]  /*00b0*/  @!P0 EXIT ;  /* 0x000000000000894d */ /* 0x000fea0003800000 */
[----:B------:R-:W0:Y:S01]  /*00c0*/  LDCU UR6, c[0x0][0x3ac] ;  /* 0x00007580ff0677ac */ /* 0x000e220008000800 */
[----:B------:R-:W1:Y:S01]  /*00d0*/  S2R R44, SR_TID.X ;  /* 0x00000000002c7919 */ /* 0x000e620000002100 */
[----:B------:R-:W-:Y:S01]  /*00e0*/  IMAD.U32 R2, RZ, RZ, UR4 ;  /* 0x00000004ff027e24 */ /* 0x000fe2000f8e00ff */
[----:B------:R-:W-:Y:S01]  /*00f0*/  VIMNMX R51, PT, PT, R51, 0x40, PT ;  /* 0x0000004033337848 */ /* 0x000fe20003fe0100 */
[----:B------:R-:W-:Y:S01]  /*0100*/  IMAD.MOV.U32 R3, RZ, RZ, RZ ;  /* 0x000000ffff037224 */ /* 0x000fe200078e00ff */
[----:B------:R-:W2:Y:S01]  /*0110*/  LDCU.64 UR10, c[0x0][0x358] ;  /* 0x00006b00ff0a77ac */ /* 0x000ea20008000a00 */
[----:B------:R-:W-:Y:S01]  /*0120*/  BSSY.RECONVERGENT B0, `(.L_x_0) ;  /* 0x0000044000007945 */ /* 0x000fe20003800200 */
[----:B------:R-:W-:Y:S01]  /*0130*/  IMAD.WIDE.U32 R2, R5, UR5, R2 ;  /* 0x0000000505027c25 */ /* 0x000fe2000f8e0002 */
[----:B------:R-:W-:Y:S01]  /*0140*/  SHF.R.S32.HI R5, RZ, 0x1f, R61 ;  /* 0x0000001fff057819 */ /* 0x000fe2000001143d */
[----:B------:R-:W3:Y:S02]  /*0150*/  LDCU UR8, c[0x0][0x3ac] ;  /* 0x00007580ff0877ac */ /* 0x000ee40008000800 */
[----:B------:R-:W-:-:S02]  /*0160*/  IMAD R0, R3, R61, RZ ;  /* 0x0000003d03007224 */ /* 0x000fc400078e02ff */
[----:B------:R-:W-:-:S04]  /*0170*/  IMAD.WIDE.U32 R60, R2, R61, RZ ;  /* 0x0000003d023c7225 */ /* 0x000fc800078e00ff */
[----:B0-----:R-:W-:Y:S01]  /*0180*/  IMAD.U32 R4, RZ, RZ, UR6 ;  /* 0x00000006ff047e24 */ /* 0x001fe2000f8e00ff */
[----:B------:R-:W0:Y:S01]  /*0190*/  LDCU.64 UR6, c[0x0][0x380] ;  /* 0x00007000ff0677ac */ /* 0x000e220008000a00 */
[----:B------:R-:W-:Y:S02]  /*01a0*/  IMAD R5, R2, R5, R0 ;  /* 0x0000000502057224 */ /* 0x000fe400078e0200 */
[----:B------:R-:W-:Y:S01]  /*01b0*/  IMAD R49, R51, R4, RZ ;  /* 0x0000000433317224 */ /* 0x000fe200078e02ff */
[----:B------:R-:W-:Y:S01]  /*01c0*/  R2UR UR4, R4 ;  /* 0x00000000040472ca */ /* 0x000fe200000e0000 */
[----:B------:R-:W-:Y:S01]  /*01d0*/  IMAD.IADD R5, R61, 0x1, R5 ;  /* 0x000000013d057824 */ /* 0x000fe200078e0205 */
[----:B------:R-:W-:-:S03]  /*01e0*/  SHF.R.S32.HI R3, RZ, 0x1f, R4 ;  /* 0x0000001fff037819 */ /* 0x000fc60000011404 */
[----:B------:R-:W-:-:S04]  /*01f0*/  IMAD R5, R5, R4, RZ ;  /* 0x0000000405057224 */ /* 0x000fc800078e02ff */
[----:B------:R-:W-:Y:S01]  /*0200*/  IMAD R3, R3, R60, R5 ;  /* 0x0000003c03037224 */ /* 0x000fe200078e0205 */
[----:B-1----:R-:W-:Y:S01]  /*0210*/  ISETP.GE.AND P0, PT, R44, R49, PT ;  /* 0x000000312c00720c */ /* 0x002fe20003f06270 */
[----:B------:R-:W-:Y:S02]  /*0220*/  IMAD.WIDE.U32 R60, R60, R4, RZ ;  /* 0x000000043c3c7225 */ /* 0x000fe400078e00ff */
[----:B------:R-:W-:Y:S02]  /*0230*/  UIADD3 UR4, UPT, UPT, UR4, 0x8, URZ ;  /* 0x0000000804047890 */ /* 0x000fe4000fffe0ff */
[----:B------:R-:W-:Y:S02]  /*0240*/  IMAD.IADD R0, R61, 0x1, R3 ;  /* 0x000000013d007824 */ /* 0x000fe400078e0203 */
[----:B------:R-:W-:-:S04]  /*0250*/  USHF.L.U32 UR9, UR4, 0x7, URZ ;  /* 0x0000000704097899 */ /* 0x000fc800080006ff */
[----:B------:R-:W-:Y:S02]  /*0260*/  ULEA UR5, UR4, UR9, 0x8 ;  /* 0x0000000904057291 */ /* 0x000fe4000f8e40ff */
[----:B0-23--:R-:W-:Y:S10]  /*0270*/  @P0 BRA `(.L_x_1) ;  /* 0x0000000000b80947 */ /* 0x00dff40003800000 */
[----:B------:R-:W-:Y:S01]  /*0280*/  IABS R14, R4 ;  /* 0x00000004000e7213 */ /* 0x000fe20000000000 */
[----:B------:R-:W0:Y:S01]  /*0290*/  S2R R11, SR_CgaCtaId ;  /* 0x00000000000b7919 */ /* 0x000e220000008800 */
[----:B------:R-:W1:Y:S01]  /*02a0*/  LDC R10, c[0x0][0x360] ;  /* 0x0000d800ff0a7b82 */ /* 0x000e620000000800 */
[----:B------:R-:W-:Y:S01]  /*02b0*/  MOV R6, 0x400 ;  /* 0x0000040000067802 */ /* 0x000fe20000000f00 */
[----:B------:R-:W2:Y:S01]  /*02c0*/  I2F.RP R5, R14 ;  /* 0x0000000e00057306 */ /* 0x000ea20000209400 */
[----:B------:R-:W-:-:S07]  /*02d0*/  ISETP.NE.AND P1, PT, R4, RZ, PT ;  /* 0x000000ff0400720c */ /* 0x000fce0003f25270 */
[----:B--2---:R-:W2:Y:S01]  /*02e0*/  MUFU.RCP R5, R5 ;  /* 0x0000000500057308 */ /* 0x004ea20000001000 */
[----:B0-----:R-:W-:Y:S01]  /*02f0*/  LEA R11, R11, R6, 0x18 ;  /* 0x000000060b0b7211 */ /* 0x001fe200078ec0ff */
[----:B--2---:R-:W-:Y:S01]  /*0300*/  VIADD R2, R5, 0xffffffe ;  /* 0x0ffffffe05027836 */ /* 0x004fe20000000000 */
[----:B------:R-:W-:-:S05]  /*0310*/  MOV R5, R44 ;  /* 0x0000002c00057202 */ /* 0x000fca0000000f00 */
[----:B------:R0:W2:Y:S02]  /*0320*/  F2I.FTZ.U32.TRUNC.NTZ R3, R2 ;  /* 0x0000000200037305 */ /* 0x0000a4000021f000 */
[----:B0-----:R-:W-:Y:S02]  /*0330*/  IMAD.MOV.U32 R2, RZ, RZ, RZ ;  /* 0x000000ffff027224 */ /* 0x001fe400078e00ff */
[----:B--2---:R-:W-:-:S04]  /*0340*/  IMAD.MOV R7, RZ, RZ, -R3 ;  /* 0x000000ffff077224 */ /* 0x004fc800078e0a03 */
[----:B------:R-:W-:-:S04]  /*0350*/  IMAD R7, R7, R14, RZ ;  /* 0x0000000e07077224 */ /* 0x000fc800078e02ff */
[----:B------:R-:W-:Y:S01]  /*0360*/  IMAD.HI.U32 R6, R3, R7, R2 ;  /* 0x0000000703067227 */ /* 0x000fe200078e0002 */
[----:B-1----:R-:W-:-:S07]  /*0370*/  LOP3.LUT R7, RZ, R4, RZ, 0x33, !PT ;  /* 0x00000004ff077212 */ /* 0x002fce00078e33ff */
.L_x_2:
[----:B0-----:R-:W-:Y:S01]  /*0380*/  IABS R3, R5 ;  /* 0x0000000500037213 */ /* 0x001fe20000000000 */
[----:B------:R-:W-:-:S04]  /*0390*/  IMAD.U32 R4, RZ, RZ, UR8 ;  /* 0x00000008ff047e24 */ /* 0x000fc8000f8e00ff */
[----:B------:R-:W-:Y:S01]  /*03a0*/  IMAD.HI.U32 R2, R6, R3, RZ ;  /* 0x0000000306027227 */ /* 0x000fe200078e00ff */
[----:B------:R-:W-:-:S03]  /*03b0*/  IABS R12, R4 ;  /* 0x00000004000c7213 */ /* 0x000fc60000000000 */
[----:B------:R-:W-:-:S04]  /*03c0*/  IMAD.MOV R8, RZ, RZ, -R2 ;  /* 0x000000ffff087224 */ /* 0x000fc800078e0a02 */
[----:B------:R-:W-:-:S05]  /*03d0*/  IMAD R3, R12, R8, R3 ;  /* 0x000000080c037224 */ /* 0x000fca00078e0203 */
[----:B------:R-:W-:-:S13]  /*03e0*/  ISETP.GT.U32.AND P2, PT, R14, R3, PT ;  /* 0x000000030e00720c */ /* 0x000fda0003f44070 */
[----:B------:R-:W-:Y:S02]  /*03f0*/  @!P2 IMAD.IADD R3, R3, 0x1, -R12 ;  /* 0x000000010303a824 */ /* 0x000fe400078e0a0c */
[----:B------:R-:W-:-:S03]  /*0400*/  @!P2 VIADD R2, R2, 0x1 ;  /* 0x000000010202a836 */ /* 0x000fc60000000000 */
[----:B------:R-:W-:Y:S02]  /*0410*/  ISETP.GE.U32.AND P0, PT, R3, R14, PT ;  /* 0x0000000e0300720c */ /* 0x000fe40003f06070 */
[----:B------:R-:W-:-:S04]  /*0420*/  LOP3.LUT R3, R5, R4, RZ, 0x3c, !PT ;  /* 0x0000000405037212 */ /* 0x000fc800078e3cff */
[----:B------:R-:W-:-:S07]  /*0430*/  ISETP.GE.AND P3, PT, R3, RZ, PT ;  /* 0x000000ff0300720c */ /* 0x000fce0003f66270 */
[----:B------:R-:W-:-:S06]  /*0440*/  @P0 VIADD R2, R2, 0x1 ;  /* 0x0000000102020836 */ /* 0x000fcc0000000000 */
[----:B------:R-:W-:-:S05]  /*0450*/  @!P3 IMAD.MOV R2, RZ, RZ, -R2 ;  /* 0x000000ffff02b224 */ /* 0x000fca00078e0a02 */
[----:B------:R-:W-:-:S05]  /*0460*/  SEL R9, R7, R2, !P1 ;  /* 0x0000000207097207 */ /* 0x000fca0004800000 */
[--C-:B------:R-:W-:Y:S02]  /*0470*/  IMAD.MOV R8, RZ, RZ, -R9.reuse ;  /* 0x000000ffff087224 */ /* 0x100fe400078e0a09 */
[----:B------:R-:W-:Y:S02]  /*0480*/  IMAD R3, R42, 0x40, R9 ;  /* 0x000000402a037824 */ /* 0x000fe400078e0209 */
[----:B------:R-:W-:-:S04]  /*0490*/  IMAD R8, R4, R8, R5 ;  /* 0x0000000804087224 */ /* 0x000fc800078e0205 */
[----:B------:R-:W-:-:S05]  /*04a0*/  IMAD R3, R3, R4, R8 ;  /* 0x0000000403037224 */ /* 0x000fca00078e0208 */
[----:B------:R-:W-:-:S04]  /*04b0*/  IADD3 R12, P0, PT, R3, R60, RZ ;  /* 0x0000003c030c7210 */ /* 0x000fc80007f1e0ff */
[----:B------:R-:W-:Y:S02]  /*04c0*/  LEA.HI.X.SX32 R3, R3, R0, 0x1, P0 ;  /* 0x0000000003037211 */ /* 0x000fe400000f0eff */
[----:B------:R-:W-:-:S04]  /*04d0*/  LEA R2, P0, R12, UR6, 0x1 ;  /* 0x000000060c027c11 */ /* 0x000fc8000f8008ff */
[----:B------:R-:W-:-:S06]  /*04e0*/  LEA.HI.X R3, R12, UR7, R3, 0x1, P0 ;  /* 0x000000070c037c11 */ /* 0x000fcc00080f0c03 */
[----:B------:R-:W2:Y:S01]  /*04f0*/  LDG.E.U16.CONSTANT R3, desc[UR10][R2.64] ;  /* 0x0000000a02037981 */ /* 0x000ea2000c1e9500 */
[----:B------:R-:W-:Y:S02]  /*0500*/  IMAD R8, R9, UR4, R8 ;  /* 0x0000000409087c24 */ /* 0x000fe4000f8e0208 */
[----:B------:R-:W-:-:S03]  /*0510*/  IMAD.IADD R5, R10, 0x1, R5 ;  /* 0x000000010a057824 */ /* 0x000fc600078e0205 */
[----:B------:R-:W-:Y:S02]  /*0520*/  LEA R8, R8, R11, 0x1 ;  /* 0x0000000b08087211 */ /* 0x000fe400078e08ff */
[----:B------:R-:W-:-:S03]  /*0530*/  ISETP.GE.AND P0, PT, R5, R49, PT ;  /* 0x000000310500720c */ /* 0x000fc60003f06270 */
[----:B--2---:R0:W-:Y:S10]  /*0540*/  STS.U16 [R8], R3 ;  /* 0x0000000308007388 */ /* 0x0041f40000000400 */
[----:B------:R-:W-:Y:S05]  /*0550*/  @!P0 BRA `(.L_x_2) ;  /* 0xfffffffc00888947 */ /* 0x000fea000383ffff */
.L_x_1:
[----:B------:R-:W-:Y:S05]  /*0560*/  BSYNC.RECONVERGENT B0 ;  /* 0x0000000000007941 */ /* 0x000fea0003800200 */
.L_x_0:
[----:B------:R-:W1:Y:S01]  /*0570*/  S2UR UR7, SR_CgaCtaId ;  /* 0x00000000000779c3 */ /* 0x000e620000008800 */
[C---:B------:R-:W-:Y:S01]  /*0580*/  ISETP.GE.AND P0, PT, R44.reuse, R51, PT ;  /* 0x000000332c00720c */ /* 0x040fe20003f06270 */
[----:B------:R-:W-:Y:S01]  /*0590*/  UMOV UR6, 0x400 ;  /* 0x0000040000067882 */ /* 0x000fe20000000000 */
[----:B------:R-:W-:Y:S01]  /*05a0*/  BSSY.RECONVERGENT B0, `(.L_x_3) ;  /* 0x0000043000007945 */ /* 0x000fe20003800200 */
[----:B------:R-:W-:Y:S02]  /*05b0*/  SHF.R.U32.HI R50, RZ, 0x5, R44 ;  /* 0x00000005ff327819 */ /* 0x000fe4000001162c */
[----:B------:R-:W-:Y:S01]  /*05c0*/  LOP3.LUT R53, R44, 0x1f, RZ, 0xc0, !PT ;  /* 0x0000001f2c357812 */ /* 0x000fe200078ec0ff */
[----:B-1----:R-:W-:-:S04]  /*05d0*/  ULEA UR8, UR7, UR6, 0x18 ;  /* 0x0000000607087291 */ /* 0x002fc8000f8ec0ff */
[----:B------:R-:W-:-:S03]  /*05e0*/  UIADD3 UR12, UPT, UPT, UR5, UR8, URZ ;  /* 0x00000008050c7290 */ /* 0x000fc6000fffe0ff */
[----:B------:R-:W-:Y:S09]  /*05f0*/  @P0 BRA `(.L_x_4) ;  /* 0x0000000000f40947 */ /* 0x000ff20003800000 */
[----:B------:R-:W0:Y:S01]  /*0600*/  LDC R10, c[0x0][0x360] ;  /* 0x0000d800ff0a7b82 */ /* 0x000e220000000800 */
[----:B------:R-:W-:Y:S01]  /*0610*/  BSSY.RECONVERGENT B1, `(.L_x_5) ;  /* 0x000002a000017945 */ /* 0x000fe20003800200 */
[----:B0-----:R-:W0:Y:S01]  /*0620*/  I2F.U32.RP R8, R10 ;  /* 0x0000000a00087306 */ /* 0x001e220000209000 */
[----:B------:R-:W-:Y:S01]  /*0630*/  IMAD.IADD R6, R44, 0x1, R10 ;  /* 0x000000012c067824 */ /* 0x000fe200078e020a */
[----:B------:R-:W-:-:S04]  /*0640*/  ISETP.NE.U32.AND P2, PT, R10, RZ, PT ;  /* 0x000000ff0a00720c */ /* 0x000fc80003f45070 */
[----:B------:R-:W-:Y:S02]  /*0650*/  ISETP.GE.U32.AND P0, PT, R6, R51, PT ;  /* 0x000000330600720c */ /* 0x000fe40003f06070 */
[----:B------:R-:W-:Y:S02]  /*0660*/  VIMNMX.U32 R5, PT, PT, R51, R6, !PT ;  /* 0x0000000633057248 */ /* 0x000fe40007fe0000 */
[----:B------:R-:W-:-:S04]  /*0670*/  SEL R7, RZ, 0x1, P0 ;  /* 0x00000001ff077807 */ /* 0x000fc80000000000 */
[----:B------:R-:W-:Y:S01]  /*0680*/  IADD3 R5, PT, PT, R5, -R6, -R7 ;  /* 0x8000000605057210 */ /* 0x000fe20007ffe807 */
[----:B0-----:R-:W0:Y:S02]  /*0690*/  MUFU.RCP R8, R8 ;  /* 0x0000000800087308 */ /* 0x001e240000001000 */
[----:B0-----:R-:W-:-:S06]  /*06a0*/  VIADD R2, R8, 0xffffffe ;  /* 0x0ffffffe08027836 */ /* 0x001fcc0000000000 */
[----:B------:R0:W1:Y:S02]  /*06b0*/  F2I.FTZ.U32.TRUNC.NTZ R3, R2 ;  /* 0x0000000200037305 */ /* 0x000064000021f000 */
[----:B0-----:R-:W-:Y:S02]  /*06c0*/  IMAD.MOV.U32 R2, RZ, RZ, RZ ;  /* 0x000000ffff027224 */ /* 0x001fe400078e00ff */
[----:B-1----:R-:W-:-:S04]  /*06d0*/  IMAD.MOV R9, RZ, RZ, -R3 ;  /* 0x000000ffff097224 */ /* 0x002fc800078e0a03 */
[----:B------:R-:W-:-:S04]  /*06e0*/  IMAD R9, R9, R10, RZ ;  /* 0x0000000a09097224 */ /* 0x000fc800078e02ff */
[----:B------:R-:W-:-:S06]  /*06f0*/  IMAD.HI.U32 R8, R3, R9, R2 ;  /* 0x0000000903087227 */ /* 0x000fcc00078e0002 */
[----:B------:R-:W-:-:S04]  /*0700*/  IMAD.HI.U32 R8, R8, R5, RZ ;  /* 0x0000000508087227 */ /* 0x000fc800078e00ff */
[----:B------:R-:W-:-:S04]  /*0710*/  IMAD.MOV R2, RZ, RZ, -R8 ;  /* 0x000000ffff027224 */ /* 0x000fc800078e0a08 */
[----:B------:R-:W-:-:S05]  /*0720*/  IMAD R5, R10, R2, R5 ;  /* 0x000000020a057224 */ /* 0x000fca00078e0205 */
[----:B------:R-:W-:-:S13]  /*0730*/  ISETP.GE.U32.AND P0, PT, R5, R10, PT ;  /* 0x0000000a0500720c */ /* 0x000fda0003f06070 */
[----:B------:R-:W-:Y:S02]  /*0740*/  @P0 IMAD.IADD R5, R5, 0x1, -R10 ;  /* 0x0000000105050824 */ /* 0x000fe400078e0a0a */
[----:B------:R-:W-:-:S03]  /*0750*/  @P0 VIADD R8, R8, 0x1 ;  /* 0x0000000108080836 */ /* 0x000fc60000000000 */
[----:B------:R-:W-:-:S13]  /*0760*/  ISETP.GE.U32.AND P1, PT, R5, R10, PT ;  /* 0x0000000a0500720c */ /* 0x000fda0003f26070 */
[----:B------:R-:W-:Y:S02]  /*0770*/  @P1 IADD3 R8, PT, PT, R8, 0x1, RZ ;  /* 0x0000000108081810 */ /* 0x000fe40007ffe0ff */
[----:B------:R-:W-:-:S05]  /*0780*/  @!P2 LOP3.LUT R8, RZ, R10, RZ, 0x33, !PT ;  /* 0x0000000aff08a212 */ /* 0x000fca00078e33ff */
[----:B------:R-:W-:-:S05]  /*0790*/  IMAD.IADD R7, R7, 0x1, R8 ;  /* 0x0000000107077824 */ /* 0x000fca00078e0208 */
[C---:B------:R-:W-:Y:S02]  /*07a0*/  LOP3.LUT R2, R7.reuse, 0x3, RZ, 0xc0, !PT ;  /* 0x0000000307027812 */ /* 0x040fe400078ec0ff */
[----:B------:R-:W-:Y:S02]  /*07b0*/  ISETP.GE.U32.AND P1, PT, R7, 0x3, PT ;  /* 0x000000030700780c */ /* 0x000fe40003f26070 */
[----:B------:R-:W-:Y:S01]  /*07c0*/  ISETP.NE.AND P0, PT, R2, 0x3, PT ;  /* 0x000000030200780c */ /* 0x000fe20003f05270 */
[----:B------:R-:W-:-:S12]  /*07d0*/  IMAD.MOV.U32 R2, RZ, RZ, R44 ;  /* 0x000000ffff027224 */ /* 0x000fd800078e002c */
[----:B------:R-:W-:Y:S05]  /*07e0*/  @!P0 BRA `(.L_x_6) ;  /* 0x0000000000308947 */ /* 0x000fea0003800000 */
[----:B------:R-:W-:Y:S02]  /*07f0*/  VIADD R7, R7, 0x1 ;  /* 0x0000000107077836 */ /* 0x000fe40000000000 */
[----:B------:R-:W-:Y:S02]  /*0800*/  IMAD.MOV.U32 R6, RZ, RZ, RZ ;  /* 0x000000ffff067224 */ /* 0x000fe400078e00ff */
[----:B------:R-:W-:Y:S01]  /*0810*/  IMAD.MOV.U32 R2, RZ, RZ, R44 ;  /* 0x000000ffff027224 */ /* 0x000fe200078e002c */
[----:B------:R-:W-:Y:S01]  /*0820*/  LOP3.LUT R7, R7, 0x3, RZ, 0xc0, !PT ;  /* 0x0000000307077812 */ /* 0x000fe200078ec0ff */
[----:B------:R-:W-:-:S07]  /*0830*/  IMAD.MOV.U32 R8, RZ, RZ, -0x800000 ;  /* 0xff800000ff087424 */ /* 0x000fce00078e00ff */
.L_x_7:
[----:B------:R-:W-:Y:S01]  /*0840*/  LEA R3, R2, UR12, 0x2 ;  /* 0x0000000c02037c11 */ /* 0x000fe2000f8e10ff */
[----:B------:R-:W-:Y:S02]  /*0850*/  VIADD R6, R6, 0x1 ;  /* 0x0000000106067836 */ /* 0x000fe40000000000 */
[----:B------:R-:W-:Y:S02]  /*0860*/  IMAD.IADD R2, R10, 0x1, R2 ;  /* 0x000000010a027824 */ /* 0x000fe400078e0202 */
[----:B------:R0:W-:Y:S01]  /*0870*/  STS [R3+0x4800], R8 ;  /* 0x0048000803007388 */ /* 0x0001e20000000800 */
[----:B------:R-:W-:-:S03]  /*0880*/  ISETP.NE.AND P0, PT, R6, R7, PT ;  /* 0x000000070600720c */ /* 0x000fc60003f05270 */
[----:B------:R0:W-:Y:S10]  /*0890*/  STS [R3+0x4900], RZ ;  /* 0x004900ff03007388 */ /* 0x0001f40000000800 */
[----:B0-----:R-:W-:Y:S05]  /*08a0*/  @P0 BRA `(.L_x_7) ;  /* 0xfffffffc00e40947 */ /* 0x001fea000383ffff */
.L_x_6:
[----:B------:R-:W-:Y:S05]  /*08b0*/  BSYNC.RECONVERGENT B1 ;  /* 0x0000000000017941 */ /* 0x000fea0003800200 */
.L_x_5:
[----:B------:R-:W-:Y:S05]  /*08c0*/  @!P1 BRA `(.L_x_4) ;  /* 0x0000000000409947 */ /* 0x000fea0003800000 */
[----:B------:R-:W-:-:S07]  /*08d0*/  MOV R8, 0xff800000 ;  /* 0xff80000000087802 */ /* 0x000fce0000000f00 */
.L_x_8:
[----:B-1----:R-:W-:Y:S01]  /*08e0*/  LEA R7, R2, UR12, 0x2 ;  /* 0x0000000c02077c11 */ /* 0x002fe2000f8e10ff */
[----:B------:R-:W-:-:S04]  /*08f0*/  IMAD R2, R10, 0x4, R2 ;  /* 0x000000040a027824 */ /* 0x000fc800078e0202 */
[----:B------:R-:W-:Y:S01]  /*0900*/  IMAD R3, R10, 0x4, R7 ;  /* 0x000000040a037824 */ /* 0x000fe200078e0207 */
[----:B------:R1:W-:Y:S01]  /*0910*/  STS [R7+0x4800], R8 ;  /* 0x0048000807007388 */ /* 0x0003e20000000800 */
[----:B------:R-:W-:Y:S02]  /*0920*/  ISETP.GE.AND P0, PT, R2, R51, PT ;  /* 0x000000330200720c */ /* 0x000fe40003f06270 */
[C---:B------:R-:W-:Y:S01]  /*0930*/  IMAD R5, R10.reuse, 0x4, R3 ;  /* 0x000000040a057824 */ /* 0x040fe200078e0203 */
[----:B------:R1:W-:Y:S03]  /*0940*/  STS [R7+0x4900], RZ ;  /* 0x004900ff07007388 */ /* 0x0003e60000000800 */
[----:B------:R-:W-:Y:S01]  /*0950*/  IMAD R6, R10, 0x4, R5 ;  /* 0x000000040a067824 */ /* 0x000fe200078e0205 */
[----:B------:R1:W-:Y:S04]  /*0960*/  STS [R3+0x4800], R8 ;  /* 0x0048000803007388 */ /* 0x0003e80000000800 */
[----:B------:R1:W-:Y:S04]  /*0970*/  STS [R3+0x4900], RZ ;  /* 0x004900ff03007388 */ /* 0x0003e80000000800 */
[----:B------:R1:W-:Y:S04]  /*0980*/  STS [R5+0x4800], R8 ;  /* 0x0048000805007388 */ /* 0x0003e80000000800 */
[----:B------:R1:W-:Y:S04]  /*0990*/  STS [R5+0x4900], RZ ;  /* 0x004900ff05007388 */ /* 0x0003e80000000800 */
[----:B------:R1:W-:Y:S04]  /*09a0*/  STS [R6+0x4800], R8 ;  /* 0x0048000806007388 */ /* 0x0003e80000000800 */
[----:B------:R1:W-:Y:S01]  /*09b0*/  STS [R6+0x4900], RZ ;  /* 0x004900ff06007388 */ /* 0x0003e20000000800 */
[----:B------:R-:W-:Y:S05]  /*09c0*/  @!P0 BRA `(.L_x_8) ;  /* 0xfffffffc00c48947 */ /* 0x000fea000383ffff */
.L_x_4:
[----:B------:R-:W-:Y:S05]  /*09d0*/  BSYNC.RECONVERGENT B0 ;  /* 0x0000000000007941 */ /* 0x000fea0003800200 */
.L_x_3:
[----:B------:R-:W-:Y:S01]  /*09e0*/  ISETP.GE.AND P0, PT, R44, R49, PT ;  /* 0x000000312c00720c */ /* 0x000fe20003f06270 */
[----:B------:R-:W-:-:S12]  /*09f0*/  BSSY.RECONVERGENT B0, `(.L_x_9) ;  /* 0x0000027000007945 */ /* 0x000fd80003800200 */
[----:B------:R-:W-:Y:S05]  /*0a00*/  @P0 BRA `(.L_x_10) ;  /* 0x0000000000940947 */ /* 0x000fea0003800000 */
[----:B------:R-:W-:Y:S01]  /*0a10*/  IABS R10, R4 ;  /* 0x00000004000a7213 */ /* 0x000fe20000000000 */
[----:B-1----:R-:W1:Y:S01]  /*0a20*/  LDC R6, c[0x0][0x360] ;  /* 0x0000d800ff067b82 */ /* 0x002e620000000800 */
[----:B------:R-:W-:Y:S02]  /*0a30*/  ISETP.NE.AND P3, PT, R4, RZ, PT ;  /* 0x000000ff0400720c */ /* 0x000fe40003f65270 */
[----:B------:R-:W2:Y:S05]  /*0a40*/  I2F.RP R5, R10 ;  /* 0x0000000a00057306 */ /* 0x000eaa0000209400 */
[----:B------:R-:W3:Y:S03]  /*0a50*/  LDC R9, c[0x0][0x3ac] ;  /* 0x0000eb00ff097b82 */ /* 0x000ee60000000800 */
[----:B--2---:R-:W2:Y:S02]  /*0a60*/  MUFU.RCP R5, R5 ;  /* 0x0000000500057308 */ /* 0x004ea40000001000 */
[----:B--2---:R-:W-:-:S06]  /*0a70*/  VIADD R2, R5, 0xffffffe ;  /* 0x0ffffffe05027836 */ /* 0x004fcc0000000000 */
[----:B0-----:R0:W2:Y:S02]  /*0a80*/  F2I.FTZ.U32.TRUNC.NTZ R3, R2 ;  /* 0x0000000200037305 */ /* 0x0010a4000021f000 */
[----:B0-----:R-:W-:Y:S02]  /*0a90*/  IMAD.MOV.U32 R2, RZ, RZ, RZ ;  /* 0x000000ffff027224 */ /* 0x001fe400078e00ff */
[----:B--2---:R-:W-:-:S04]  /*0aa0*/  IMAD.MOV R7, RZ, RZ, -R3 ;  /* 0x000000ffff077224 */ /* 0x004fc800078e0a03 */
[----:B------:R-:W-:-:S04]  /*0ab0*/  IMAD R7, R7, R10, RZ ;  /* 0x0000000a07077224 */ /* 0x000fc800078e02ff */
[----:B------:R-:W-:Y:S01]  /*0ac0*/  IMAD.HI.U32 R12, R3, R7, R2 ;  /* 0x00000007030c7227 */ /* 0x000fe200078e0002 */
[----:B------:R-:W-:-:S03]  /*0ad0*/  LOP3.LUT R7, RZ, R4, RZ, 0x33, !PT ;  /* 0x00000004ff077212 */ /* 0x000fc600078e33ff */
[----:B-1-3--:R-:W-:-:S07]  /*0ae0*/  IMAD.MOV.U32 R3, RZ, RZ, R44 ;  /* 0x000000ffff037224 */ /* 0x00afce00078e002c */
.L_x_11:
[----:B--2---:R-:W-:Y:S02]  /*0af0*/  IABS R5, R3 ;  /* 0x0000000300057213 */ /* 0x004fe40000000000 */
[----:B------:R-:W-:-:S03]  /*0b00*/  MOV R4, R9 ;  /* 0x0000000900047202 */ /* 0x000fc60000000f00 */
        /* <DEDUP_REMOVED lines=13> */
[----:B------:R-:W-:-:S04]  /*0be0*/  IMAD.MOV R5, RZ, RZ, -R2 ;  /* 0x000000ffff057224 */ /* 0x000fc800078e0a02 */
[--C-:B------:R-:W-:Y:S02]  /*0bf0*/  IMAD R5, R4, R5, R3.reuse ;  /* 0x0000000504057224 */ /* 0x100fe400078e0203 */
[----:B------:R-:W-:Y:S02]  /*0c00*/  IMAD.IADD R3, R6, 0x1, R3 ;  /* 0x0000000106037824 */ /* 0x000fe400078e0203 */
[----:B------:R-:W-:-:S03]  /*0c10*/  IMAD R5, R2, UR4, R5 ;  /* 0x0000000402057c24 */ /* 0x000fc6000f8e0205 */
[----:B------:R-:W-:Y:S02]  /*0c20*/  ISETP.GE.AND P0, PT, R3, R49, PT ;  /* 0x000000310300720c */ /* 0x000fe40003f06270 */
[----:B------:R-:W-:-:S05]  /*0c30*/  LEA R5, R5, UR12, 0x2 ;  /* 0x0000000c05057c11 */ /* 0x000fca000f8e10ff */
[----:B------:R2:W-:Y:S06]  /*0c40*/  STS [R5+0x4a00], RZ ;  /* 0x004a00ff05007388 */ /* 0x0005ec0000000800 */
[----:B------:R-:W-:Y:S05]  /*0c50*/  @!P0 BRA `(.L_x_11) ;  /* 0xfffffffc00a48947 */ /* 0x000fea000383ffff */
.L_x_10:
[----:B------:R-:W-:Y:S05]  /*0c60*/  BSYNC.RECONVERGENT B0 ;  /* 0x0000000000007941 */ /* 0x000fea0003800200 */
.L_x_9:
[----:B------:R-:W3:Y:S02]  /*0c70*/  LDCU UR6, c[0x0][0x3a8] ;  /* 0x00007500ff0677ac */ /* 0x000ee40008000800 */
[----:B---3--:R-:W-:Y:S01]  /*0c80*/  UISETP.GE.AND UP0, UPT, UR6, 0x1, UPT ;  /* 0x000000010600788c */ /* 0x008fe2000bf06270 */
[----:B------:R-:W-:Y:S08]  /*0c90*/  BAR.SYNC.DEFER_BLOCKING 0x0 ;  /* 0x0000000000007b1d */ /* 0x000ff00000010000 */
[----:B------:R-:W-:Y:S05]  /*0ca0*/  BRA.U !UP0, `(.L_x_12) ;  /* 0x0000001d087c7547 */ /* 0x000fea000b800000 */
[----:B------:R-:W-:Y:S01]  /*0cb0*/  IMAD.SHL.U32 R2, R50, 0x10, RZ ;  /* 0x0000001032027824 */ /* 0x000fe200078e00ff */
[----:B-12---:R-:W-:Y:S01]  /*0cc0*/  IADD3 R5, PT, PT, R4, -0x1, RZ ;  /* 0xffffffff04057810 */ /* 0x006fe20007ffe0ff */
[----:B0-----:R-:W-:Y:S01]  /*0cd0*/  IMAD R3, R50, 0x480, RZ ;  /* 0x0000048032037824 */ /* 0x001fe200078e02ff */
[----:B------:R-:W-:Y:S01]  /*0ce0*/  LEA R48, R4, UR12, 0x8 ;  /* 0x0000000c04307c11 */ /* 0x000fe2000f8e40ff */
[----:B------:R-:W-:Y:S01]  /*0cf0*/  IMAD.MOV.U32 R43, RZ, RZ, RZ ;  /* 0x000000ffff2b7224 */ /* 0x000fe200078e00ff */
[----:B------:R-:W-:Y:S01]  /*0d00*/  LEA.HI R45, R5, 0x1, RZ, 0x1c ;  /* 0x00000001052d7811 */ /* 0x000fe200078fe0ff */
[----:B------:R-:W-:Y:S01]  /*0d10*/  UIADD3 UR6, UPT, UPT, UR9, UR8, URZ ;  /* 0x0000000809067290 */ /* 0x000fe2000fffe0ff */
[C---:B------:R-:W-:Y:S01]  /*0d20*/  ISETP.GE.AND P1, PT, R2.reuse, R51, PT ;  /* 0x000000330200720c */ /* 0x040fe20003f26270 */
[----:B------:R-:W0:Y:S01]  /*0d30*/  LDCU UR7, c[0x0][0x360] ;  /* 0x00006c00ff0777ac */ /* 0x000e220008000800 */
[----:B------:R-:W-:Y:S02]  /*0d40*/  VIADDMNMX R5, R2, 0x10, R51, PT ;  /* 0x0000001002057846 */ /* 0x000fe40003800133 */
[----:B------:R-:W-:-:S02]  /*0d50*/  ISETP.GT.AND P1, PT, R4, RZ, !P1 ;  /* 0x000000ff0400720c */ /* 0x000fc40004f24270 */
[----:B------:R-:W-:Y:S01]  /*0d60*/  LEA R41, R4, 0x200, 0x6 ;  /* 0x0000020004297811 */ /* 0x000fe200078e30ff */
[----:B------:R-:W-:Y:S01]  /*0d70*/  IMAD R4, R2, UR4, RZ ;  /* 0x0000000402047c24 */ /* 0x000fe2000f8e02ff */
[----:B------:R-:W-:Y:S01]  /*0d80*/  LOP3.LUT R47, R45, 0x3, RZ, 0xc0, !PT ;  /* 0x000000032d2f7812 */ /* 0x000fe200078ec0ff */
[----:B------:R-:W-:Y:S01]  /*0d90*/  IMAD.IADD R5, R5, 0x1, -R2 ;  /* 0x0000000105057824 */ /* 0x000fe200078e0a02 */
[----:B------:R-:W-:-:S07]  /*0da0*/  LOP3.LUT R45, R45, 0x1ffffffc, RZ, 0xc0, !PT ;  /* 0x1ffffffc2d2d7812 */ /* 0x000fce00078ec0ff */
.L_x_49:
[----:B-1----:R-:W1:Y:S01]  /*0db0*/  LDCU.64 UR14, c[0x0][0x3a8] ;  /* 0x00007500ff0e77ac */ /* 0x002e620008000a00 */
[----:B------:R-:W-:Y:S01]  /*0dc0*/  BSSY.RECONVERGENT B0, `(.L_x_13) ;  /* 0x000003a000007945 */ /* 0x000fe20003800200 */
[----:B--2---:R-:W2:Y:S01]  /*0dd0*/  LDCU UR13, c[0x0][0x3ac] ;  /* 0x00007580ff0d77ac */ /* 0x004ea20008000800 */
[----:B------:R-:W3:Y:S01]  /*0de0*/  LDCU.64 UR16, c[0x0][0x390] ;  /* 0x00007200ff1077ac */ /* 0x000ee20008000a00 */
[----:B-1----:R-:W-:Y:S01]  /*0df0*/  IADD3 R6, PT, PT, -R43, UR14, RZ ;  /* 0x0000000e2b067c10 */ /* 0x002fe2000fffe1ff */
[----:B------:R-:W-:Y:S01]  /*0e00*/  IMAD.U32 R16, RZ, RZ, UR15 ;  /* 0x0000000fff107e24 */ /* 0x000fe2000f8e00ff */
[----:B------:R-:W1:Y:S02]  /*0e10*/  LDCU.64 UR14, c[0x0][0x388] ;  /* 0x00007100ff0e77ac */ /* 0x000e640008000a00 */
[----:B------:R-:W-:-:S05]  /*0e20*/  VIMNMX R7, PT, PT, R6, 0x40, PT ;  /* 0x0000004006077848 */ /* 0x000fca0003fe0100 */
[----:B0-----:R-:W-:-:S05]  /*0e30*/  IMAD R15, R7, R16, RZ ;  /* 0x00000010070f7224 */ /* 0x001fca00078e02ff */
[----:B------:R-:W-:-:S13]  /*0e40*/  ISETP.GE.AND P0, PT, R44, R15, PT ;  /* 0x0000000f2c00720c */ /* 0x000fda0003f06270 */
[----:B-123--:R-:W-:Y:S05]  /*0e50*/  @P0 BRA `(.L_x_14) ;  /* 0x0000000000c00947 */ /* 0x00efea0003800000 */
[-C--:B------:R-:W-:Y:S01]  /*0e60*/  IABS R18, R16.reuse ;  /* 0x0000001000127213 */ /* 0x080fe20000000000 */
[----:B------:R-:W-:Y:S01]  /*0e70*/  IMAD.MOV.U32 R12, RZ, RZ, R44 ;  /* 0x000000ffff0c7224 */ /* 0x000fe200078e002c */
[----:B------:R-:W-:Y:S02]  /*0e80*/  ISETP.NE.AND P0, PT, R16, RZ, PT ;  /* 0x000000ff1000720c */ /* 0x000fe40003f05270 */
[----:B------:R-:W1:Y:S01]  /*0e90*/  I2F.RP R10, R18 ;  /* 0x00000012000a7306 */ /* 0x000e620000209400 */
[----:B------:R-:W-:-:S07]  /*0ea0*/  LOP3.LUT R17, RZ, R16, RZ, 0x33, !PT ;  /* 0x00000010ff117212 */ /* 0x000fce00078e33ff */
[----:B-1----:R-:W1:Y:S02]  /*0eb0*/  MUFU.RCP R10, R10 ;  /* 0x0000000a000a7308 */ /* 0x002e640000001000 */
[----:B-1----:R-:W-:-:S06]  /*0ec0*/  VIADD R8, R10, 0xffffffe ;  /* 0x0ffffffe0a087836 */ /* 0x002fcc0000000000 */
[----:B------:R1:W2:Y:S02]  /*0ed0*/  F2I.FTZ.U32.TRUNC.NTZ R9, R8 ;  /* 0x0000000800097305 */ /* 0x0002a4000021f000 */
[----:B-1----:R-:W-:Y:S02]  /*0ee0*/  IMAD.MOV.U32 R8, RZ, RZ, RZ ;  /* 0x000000ffff087224 */ /* 0x002fe400078e00ff */
[----:B--2---:R-:W-:-:S04]  /*0ef0*/  IMAD.MOV R11, RZ, RZ, -R9 ;  /* 0x000000ffff0b7224 */ /* 0x004fc800078e0a09 */
[----:B------:R-:W-:-:S04]  /*0f00*/  IMAD R11, R11, R18, RZ ;  /* 0x000000120b0b7224 */ /* 0x000fc800078e02ff */
[----:B------:R-:W-:-:S07]  /*0f10*/  IMAD.HI.U32 R20, R9, R11, R8 ;  /* 0x0000000b09147227 */ /* 0x000fce00078e0008 */
.L_x_15:
[----:B------:R-:W-:Y:S01]  /*0f20*/  IABS R9, R12 ;  /* 0x0000000c00097213 */ /* 0x000fe20000000000 */
[----:B------:R-:W-:-:S04]  /*0f30*/  IMAD.U32 R16, RZ, RZ, UR13 ;  /* 0x0000000dff107e24 */ /* 0x000fc8000f8e00ff */
[----:B-1----:R-:W-:Y:S01]  /*0f40*/  IMAD.HI.U32 R8, R20, R9, RZ ;  /* 0x0000000914087227 */ /* 0x002fe200078e00ff */
[----:B------:R-:W-:-:S04]  /*0f50*/  IABS R14, R16 ;  /* 0x00000010000e7213 */ /* 0x000fc80000000000 */
[----:B------:R-:W-:-:S05]  /*0f60*/  IADD3 R10, PT, PT, -R8, RZ, RZ ;  /* 0x000000ff080a7210 */ /* 0x000fca0007ffe1ff */
        /* <DEDUP_REMOVED lines=10> */
[----:B------:R-:W-:Y:S02]  /*1010*/  IMAD.MOV R13, RZ, RZ, -R14 ;  /* 0x000000ffff0d7224 */ /* 0x000fe400078e0a0e */
[----:B------:R-:W-:Y:S02]  /*1020*/  IMAD.IADD R8, R14, 0x1, R43 ;  /* 0x000000010e087824 */ /* 0x000fe400078e022b */
[----:B------:R-:W-:-:S04]  /*1030*/  IMAD R13, R16, R13, R12 ;  /* 0x0000000d100d7224 */ /* 0x000fc800078e020c */
[----:B------:R-:W-:-:S05]  /*1040*/  IMAD R9, R8, R16, R13 ;  /* 0x0000001008097224 */ /* 0x000fca00078e020d */
[----:B------:R-:W-:-:S04]  /*1050*/  IADD3 R11, P2, PT, R9, R60, RZ ;  /* 0x0000003c090b7210 */ /* 0x000fc80007f5e0ff */
[----:B------:R-:W-:Y:S01]  /*1060*/  LEA.HI.X.SX32 R8, R9, R0, 0x1, P2 ;  /* 0x0000000009087211 */ /* 0x000fe200010f0eff */
[----:B------:R-:W-:-:S03]  /*1070*/  IMAD.SHL.U32 R10, R11, 0x2, RZ ;  /* 0x000000020b0a7824 */ /* 0x000fc600078e00ff */
[----:B------:R-:W-:Y:S02]  /*1080*/  SHF.L.U64.HI R11, R11, 0x1, R8 ;  /* 0x000000010b0b7819 */ /* 0x000fe40000010208 */
[C---:B------:R-:W-:Y:S02]  /*1090*/  IADD3 R8, P2, PT, R10.reuse, UR14, RZ ;  /* 0x0000000e0a087c10 */ /* 0x040fe4000ff5e0ff */
[----:B------:R-:W-:Y:S02]  /*10a0*/  IADD3 R10, P3, PT, R10, UR16, RZ ;  /* 0x000000100a0a7c10 */ /* 0x000fe4000ff7e0ff */
[C---:B------:R-:W-:Y:S02]  /*10b0*/  IADD3.X R9, PT, PT, R11.reuse, UR15, RZ, P2, !PT ;  /* 0x0000000f0b097c10 */ /* 0x040fe400097fe4ff */
[----:B------:R-:W-:-:S03]  /*10c0*/  IADD3.X R11, PT, PT, R11, UR17, RZ, P3, !PT ;  /* 0x000000110b0b7c10 */ /* 0x000fc60009ffe4ff */
[----:B------:R-:W2:Y:S04]  /*10d0*/  LDG.E.U16.CONSTANT R8, desc[UR10][R8.64] ;  /* 0x0000000a08087981 */ /* 0x000ea8000c1e9500 */
[----:B------:R-:W3:Y:S01]  /*10e0*/  LDG.E.U16.CONSTANT R10, desc[UR10][R10.64] ;  /* 0x0000000a0a0a7981 */ /* 0x000ee2000c1e9500 */
[----:B------:R-:W-:Y:S01]  /*10f0*/  IMAD R13, R14, UR4, R13 ;  /* 0x000000040e0d7c24 */ /* 0x000fe2000f8e020d */
[----:B0-----:R-:W-:-:S04]  /*1100*/  IADD3 R12, PT, PT, R12, UR7, RZ ;  /* 0x000000070c0c7c10 */ /* 0x001fc8000fffe0ff */
[----:B------:R-:W-:Y:S02]  /*1110*/  LEA R13, R13, UR6, 0x1 ;  /* 0x000000060d0d7c11 */ /* 0x000fe4000f8e08ff */
[----:B------:R-:W-:-:S03]  /*1120*/  ISETP.GE.AND P2, PT, R12, R15, PT ;  /* 0x0000000f0c00720c */ /* 0x000fc60003f46270 */
[----:B--2---:R1:W-:Y:S04]  /*1130*/  STS.U16 [R13], R8 ;  /* 0x000000080d007388 */ /* 0x0043e80000000400 */
[----:B---3--:R1:W-:Y:S06]  /*1140*/  STS.U16 [R13+UR9], R10 ;  /* 0x0000000a0d007988 */ /* 0x0083ec0008000409 */
[----:B------:R-:W-:Y:S05]  /*1150*/  @!P2 BRA `(.L_x_15) ;  /* 0xfffffffc0070a947 */ /* 0x000fea000383ffff */
.L_x_14:
[----:B0-----:R-:W-:Y:S05]  /*1160*/  BSYNC.RECONVERGENT B0 ;  /* 0x0000000000007941 */ /* 0x001fea0003800200 */
.L_x_13:
[----:B------:R-:W-:Y:S01]  /*1170*/  BAR.SYNC.DEFER_BLOCKING 0x0 ;  /* 0x0000000000007b1d */ /* 0x000fe20000010000 */
[----:B------:R-:W-:-:S04]  /*1180*/  ISETP.GE.AND P0, PT, R6, 0x1, PT ;  /* 0x000000010600780c */ /* 0x000fc80003f06270 */
[----:B------:R-:W-:-:S13]  /*1190*/  ISETP.GE.OR P0, PT, R2, R51, !P0 ;  /* 0x000000330200720c */ /* 0x000fda0004706670 */
[----:B------:R-:W-:Y:S05]  /*11a0*/  @P0 BRA `(.L_x_16) ;  /* 0x0000000800700947 */ /* 0x000fea0003800000 */
[----:B------:R-:W-:-:S13]  /*11b0*/  ISETP.GT.AND P0, PT, R16, RZ, PT ;  /* 0x000000ff1000720c */ /* 0x000fda0003f04270 */
[----:B------:R-:W-:Y:S05]  /*11c0*/  @P0 BRA `(.L_x_17) ;  /* 0x00000000005c0947 */ /* 0x000fea0003800000 */
[----:B------:R-:W-:Y:S01]  /*11d0*/  ISETP.NE.AND P2, PT, R5, 0x10, PT ;  /* 0x000000100500780c */ /* 0x000fe20003f45270 */
[----:B-1----:R-:W-:-:S12]  /*11e0*/  IMAD.MOV.U32 R8, RZ, RZ, RZ ;  /* 0x000000ffff087224 */ /* 0x002fd800078e00ff */
.L_x_19:
[----:B------:R-:W-:-:S05]  /*11f0*/  VIADD R10, R8, 0x10 ;  /* 0x00000010080a7836 */ /* 0x000fca0000000000 */
[----:B------:R-:W-:Y:S02]  /*1200*/  VIMNMX R9, PT, PT, R7, R10, PT ;  /* 0x0000000a07097248 */ /* 0x000fe40003fe0100 */
[----:B------:R-:W-:-:S03]  /*1210*/  ISETP.GE.AND P3, PT, R10, R7, PT ;  /* 0x000000070a00720c */ /* 0x000fc60003f66270 */
[----:B------:R-:W-:-:S05]  /*1220*/  IMAD.IADD R9, R9, 0x1, -R8 ;  /* 0x0000000109097824 */ /* 0x000fca00078e0a08 */
[----:B------:R-:W-:-:S13]  /*1230*/  ISETP.NE.OR P0, PT, R9, 0x10, P2 ;  /* 0x000000100900780c */ /* 0x000fda0001705670 */
[----:B------:R-:W-:Y:S05]  /*1240*/  @P0 BRA `(.L_x_18) ;  /* 0x0000000000300947 */ /* 0x000fea0003800000 */
[----:B------:R-:W0:Y:S01]  /*1250*/  S2R R12, SR_LANEID ;  /* 0x00000000000c7919 */ /* 0x000e220000000000 */
[----:B------:R-:W-:Y:S01]  /*1260*/  IMAD.IADD R8, R3, 0x1, R8 ;  /* 0x0000000103087824 */ /* 0x000fe200078e0208 */
[----:B------:R-:W-:Y:S05]  /*1270*/  WARPSYNC.ALL ;  /* 0x0000000000007948 */ /* 0x000fea0003800000 */
[----:B------:R-:W-:Y:S02]  /*1280*/  LEA R8, R8, UR12, 0x2 ;  /* 0x0000000c08087c11 */ /* 0x000fe4000f8e10ff */
[----:B0-----:R-:W-:Y:S02]  /*1290*/  SHF.R.U32.HI R9, RZ, 0x2, R12 ;  /* 0x00000002ff097819 */ /* 0x001fe4000001160c */
[----:B------:R-:W-:-:S05]  /*12a0*/  LOP3.LUT R12, R12, 0x3, RZ, 0xc0, !PT ;  /* 0x000000030c0c7812 */ /* 0x000fca00078ec0ff */
[----:B------:R-:W-:-:S04]  /*12b0*/  IMAD R9, R9, 0x24, R12 ;  /* 0x0000002409097824 */ /* 0x000fc800078e020c */
[----:B------:R-:W-:-:S05]  /*12c0*/  IMAD.U32 R8, R9, 0x8, R8 ;  /* 0x0000000809087824 */ /* 0x000fca00078e0008 */
[----:B------:R0:W-:Y:S04]  /*12d0*/  STS.64 [R8], RZ ;  /* 0x000000ff08007388 */ /* 0x0001e80000000a00 */
[----:B------:R0:W-:Y:S04]  /*12e0*/  STS.64 [R8+0x900], RZ ;  /* 0x000900ff08007388 */ /* 0x0001e80000000a00 */
[----:B------:R0:W-:Y:S04]  /*12f0*/  STS.64 [R8+0x20], RZ ;  /* 0x000020ff08007388 */ /* 0x0001e80000000a00 */
[----:B------:R0:W-:Y:S02]  /*1300*/  STS.64 [R8+0x920], RZ ;  /* 0x000920ff08007388 */ /* 0x0001e40000000a00 */
.L_x_18:
[----:B0-----:R-:W-:Y:S01]  /*1310*/  IMAD.MOV.U32 R8, RZ, RZ, R10 ;  /* 0x000000ffff087224 */ /* 0x001fe200078e000a */
[----:B------:R-:W-:Y:S06]  /*1320*/  @!P3 BRA `(.L_x_19) ;  /* 0xfffffffc00b0b947 */ /* 0x000fec000383ffff */
[----:B------:R-:W-:Y:S05]  /*1330*/  BRA `(.L_x_16) ;  /* 0x00000008000c7947 */ /* 0x000fea0003800000 */
.L_x_17:
[----:B------:R-:W-:-:S07]  /*1340*/  IMAD.MOV.U32 R46, RZ, RZ, RZ ;  /* 0x000000ffff2e7224 */ /* 0x000fce00078e00ff */
.L_x_24:
[----:B------:R-:W-:Y:S02]  /*1350*/  IADD3 R40, PT, PT, R46, 0x10, RZ ;  /* 0x000000102e287810 */ /* 0x000fe40007ffe0ff */
[----:B------:R-:W-:Y:S02]  /*1360*/  ISETP.NE.AND P0, PT, R5, 0x10, PT ;  /* 0x000000100500780c */ /* 0x000fe40003f05270 */
[----:B------:R-:W-:-:S05]  /*1370*/  VIMNMX R9, PT, PT, R7, R40, PT ;  /* 0x0000002807097248 */ /* 0x000fca0003fe0100 */
[----:B------:R-:W-:-:S05]  /*1380*/  IMAD.IADD R9, R9, 0x1, -R46 ;  /* 0x0000000109097824 */ /* 0x000fca00078e0a2e */
[----:B------:R-:W-:-:S13]  /*1390*/  ISETP.EQ.AND P0, PT, R9, 0x10, !P0 ;  /* 0x000000100900780c */ /* 0x000fda0004702270 */
[----:B0-----:R-:W-:Y:S05]  /*13a0*/  @!P0 BRA `(.L_x_20) ;  /* 0x0000000400e48947 */ /* 0x001fea0003800000 */
[----:B------:R-:W0:Y:S01]  /*13b0*/  LDCU UR13, c[0x0][0x3ac] ;  /* 0x00007580ff0d77ac */ /* 0x000e220008000800 */
[----:B------:R-:W-:Y:S01]  /*13c0*/  ISETP.NE.AND P2, PT, R47, RZ, PT ;  /* 0x000000ff2f00720c */ /* 0x000fe20003f45270 */
[----:B------:R-:W-:Y:S01]  /*13d0*/  IMAD R52, R46, UR4, RZ ;  /* 0x000000042e347c24 */ /* 0x000fe2000f8e02ff */
[----:B------:R-:W-:Y:S01]  /*13e0*/  CS2R R30, SRZ ;  /* 0x00000000001e7805 */ /* 0x000fe2000001ff00 */
[----:B------:R-:W-:Y:S01]  /*13f0*/  IMAD.MOV.U32 R57, RZ, RZ, RZ ;  /* 0x000000ffff397224 */ /* 0x000fe200078e00ff */
[----:B------:R-:W-:Y:S02]  /*1400*/  CS2R R28, SRZ ;  /* 0x00000000001c7805 */ /* 0x000fe4000001ff00 */
[----:B------:R-:W-:Y:S02]  /*1410*/  CS2R R14, SRZ ;  /* 0x00000000000e7805 */ /* 0x000fe4000001ff00 */
[----:B-1----:R-:W-:Y:S01]  /*1420*/  CS2R R12, SRZ ;  /* 0x00000000000c7805 */ /* 0x002fe2000001ff00 */
[----:B0-----:R-:W-:-:S09]  /*1430*/  UISETP.GE.U32.AND UP0, UPT, UR13, 0x31, UPT ;  /* 0x000000310d00788c */ /* 0x001fd2000bf06070 */
[----:B------:R-:W-:Y:S05]  /*1440*/  BRA.U !UP0, `(.L_x_21) ;  /* 0x0000000108c87547 */ /* 0x000fea000b800000 */
[----:B------:R-:W0:Y:S01]  /*1450*/  S2R R10, SR_LANEID ;  /* 0x00000000000a7919 */ /* 0x000e220000000000 */
[----:B------:R-:W-:Y:S01]  /*1460*/  CS2R R56, SRZ ;  /* 0x0000000000387805 */ /* 0x000fe2000001ff00 */
[----:B------:R-:W-:Y:S01]  /*1470*/  IMAD.MOV.U32 R31, RZ, RZ, RZ ;  /* 0x000000ffff1f7224 */ /* 0x000fe200078e00ff */
[--C-:B0-----:R-:W-:Y:S02]  /*1480*/  SHF.R.U32.HI R8, RZ, 0x3, R10.reuse ;  /* 0x00000003ff087819 */ /* 0x101fe4000001160a */
[----:B------:R-:W-:Y:S02]  /*1490*/  LOP3.LUT R9, R10, 0x7, RZ, 0xc0, !PT ;  /* 0x000000070a097812 */ /* 0x000fe400078ec0ff */
[----:B------:R-:W-:Y:S01]  /*14a0*/  SHF.R.U32.HI R10, RZ, 0x4, R10 ;  /* 0x00000004ff0a7819 */ /* 0x000fe2000001160a */
[C---:B------:R-:W-:Y:S02]  /*14b0*/  IMAD.SHL.U32 R16, R8.reuse, 0x8, RZ ;  /* 0x0000000808107824 */ /* 0x040fe400078e00ff */
[----:B------:R-:W-:-:S02]  /*14c0*/  IMAD.SHL.U32 R8, R8, 0x8, RZ ;  /* 0x0000000808087824 */ /* 0x000fc400078e00ff */
[--C-:B------:R-:W-:Y:S01]  /*14d0*/  IMAD R11, R10, 0x8, R9.reuse ;  /* 0x000000080a0b7824 */ /* 0x100fe200078e0209 */
[----:B------:R-:W-:Y:S01]  /*14e0*/  LOP3.LUT R9, R16, 0x8, R9, 0xe2, !PT ;  /* 0x0000000810097812 */ /* 0x000fe200078ee209 */
[----:B------:R-:W-:Y:S01]  /*14f0*/  IMAD.SHL.U32 R10, R10, 0x8, RZ ;  /* 0x000000080a0a7824 */ /* 0x000fe200078e00ff */
[----:B------:R-:W-:-:S03]  /*1500*/  LOP3.LUT R8, R8, 0x8, RZ, 0xe2, !PT ;  /* 0x0000000808087812 */ /* 0x000fc600078ee2ff */
[----:B------:R-:W-:Y:S02]  /*1510*/  IMAD R9, R9, UR4, R10 ;  /* 0x0000000409097c24 */ /* 0x000fe4000f8e020a */
[----:B------:R-:W-:-:S03]  /*1520*/  IMAD R8, R11, UR4, R8 ;  /* 0x000000040b087c24 */ /* 0x000fc6000f8e0208 */
[----:B------:R-:W-:Y:S01]  /*1530*/  SHF.L.U32 R54, R9, 0x1, RZ ;  /* 0x0000000109367819 */ /* 0x000fe200000006ff */
[----:B------:R-:W-:-:S07]  /*1540*/  IMAD.SHL.U32 R55, R8, 0x2, RZ ;  /* 0x0000000208377824 */ /* 0x000fce00078e00ff */
.L_x_22:
[--C-:B------:R-:W-:Y:S01]  /*1550*/  IMAD.IADD R59, R4, 0x1, R57.reuse ;  /* 0x00000001043b7824 */ /* 0x100fe200078e0239 */
[----:B------:R-:W-:Y:S05]  /*1560*/  WARPSYNC.ALL ;  /* 0x0000000000007948 */ /* 0x000fea0003800000 */
[----:B------:R-:W-:Y:S01]  /*1570*/  IMAD.IADD R58, R52, 0x1, R57 ;  /* 0x00000001343a7824 */ /* 0x000fe200078e0239 */
[----:B------:R-:W-:Y:S01]  /*1580*/  LEA R59, R59, UR8, 0x1 ;  /* 0x000000083b3b7c11 */ /* 0x000fe2000f8e08ff */
[----:B------:R-:W-:Y:S02]  /*1590*/  VIADD R56, R56, 0x4 ;  /* 0x0000000438387836 */ /* 0x000fe40000000000 */
[----:B------:R-:W-:Y:S01]  /*15a0*/  VIADD R57, R57, 0x40 ;  /* 0x0000004039397836 */ /* 0x000fe20000000000 */
[----:B------:R-:W-:Y:S01]  /*15b0*/  LEA R58, R58, UR6, 0x1 ;  /* 0x000000063a3a7c11 */ /* 0x000fe2000f8e08ff */
[----:B------:R-:W-:Y:S01]  /*15c0*/  IMAD.IADD R32, R59, 0x1, R54 ;  /* 0x000000013b207824 */ /* 0x000fe200078e0236 */
[----:B------:R-:W-:-:S02]  /*15d0*/  IADD3 R8, PT, PT, R54, 0x20, R59 ;  /* 0x0000002036087810 */ /* 0x000fc40007ffe03b */
[C-C-:B------:R-:W-:Y:S01]  /*15e0*/  IADD3 R20, PT, PT, R55.reuse, 0x20, R58.reuse ;  /* 0x0000002037147810 */ /* 0x140fe20007ffe03a */
[----:B------:R-:W-:Y:S01]  /*15f0*/  IMAD.IADD R36, R58, 0x1, R55 ;  /* 0x000000013a247824 */ /* 0x000fe200078e0237 */
[----:B------:R-:W-:Y:S01]  /*1600*/  IADD3 R16, PT, PT, R55, 0x40, R58 ;  /* 0x0000004037107810 */ /* 0x000fe20007ffe03a */
[----:B------:R-:W-:Y:S01]  /*1610*/  LDSM.16.M88.4 R32, [R32] ;  /* 0x000000002020783b */ /* 0x000fe20000000200 */
[----:B------:R-:W-:-:S03]  /*1620*/  ISETP.NE.AND P0, PT, R56, R45, PT ;  /* 0x0000002d3800720c */ /* 0x000fc60003f05270 */
[----:B------:R-:W0:Y:S04]  /*1630*/  LDSM.16.M88.4 R36, [R36] ;  /* 0x000000002424783b */ /* 0x000e280000000200 */
[----:B------:R-:W-:Y:S04]  /*1640*/  LDSM.16.M88.4 R8, [R8] ;  /* 0x000000000808783b */ /* 0x000fe80000000200 */
[----:B------:R-:W1:Y:S04]  /*1650*/  LDSM.16.M88.4 R20, [R20] ;  /* 0x000000001414783b */ /* 0x000e680000000200 */
[----:B------:R-:W-:Y:S01]  /*1660*/  LDSM.16.M88.4 R16, [R16] ;  /* 0x000000001010783b */ /* 0x000fe20000000200 */
[----:B0-----:R-:W-:Y:S01]  /*1670*/  HMMA.16816.F32 R24, R32, R36, R12 ;  /* 0x000000242018723c */ /* 0x001fe2000000180c */
[----:B------:R-:W-:-:S06]  /*1680*/  IADD3 R12, PT, PT, R54, 0x40, R59 ;  /* 0x00000040360c7810 */ /* 0x000fcc0007ffe03b */
[----:B------:R-:W0:Y:S01]  /*1690*/  LDSM.16.M88.4 R12, [R12] ;  /* 0x000000000c0c783b */ /* 0x000e220000000200 */
[----:B------:R-:W-:Y:S01]  /*16a0*/  HMMA.16816.F32 R28, R32, R38, R28 ;  /* 0x00000026201c723c */ /* 0x000fe2000000181c */
[----:B------:R-:W-:-:S06]  /*16b0*/  IADD3 R32, PT, PT, R55, 0x60, R58 ;  /* 0x0000006037207810 */ /* 0x000fcc0007ffe03a */
[----:B------:R-:W-:Y:S05]  /*16c0*/  LDSM.16.M88.4 R32, [R32] ;  /* 0x000000002020783b */ /* 0x000fea0000000200 */
[----:B-1----:R-:W-:Y:S01]  /*16d0*/  HMMA.16816.F32 R36, R8, R20, R24 ;  /* 0x000000140824723c */ /* 0x002fe20000001818 */
[----:B------:R-:W-:-:S06]  /*16e0*/  IADD3 R24, PT, PT, R54, 0x60, R59 ;  /* 0x0000006036187810 */ /* 0x000fcc0007ffe03b */
[----:B------:R-:W1:Y:S01]  /*16f0*/  LDSM.16.M88.4 R24, [R24] ;  /* 0x000000001818783b */ /* 0x000e620000000200 */
[----:B------:R-:W-:-:S12]  /*1700*/  HMMA.16816.F32 R28, R8, R22, R28 ;  /* 0x00000016081c723c */ /* 0x000fd8000000181c */
[C---:B0-----:R-:W-:Y:S08]  /*1710*/  HMMA.16816.F32 R36, R12.reuse, R16, R36 ;  /* 0x000000100c24723c */ /* 0x041ff00000001824 */
[----:B------:R-:W-:-:S12]  /*1720*/  HMMA.16816.F32 R28, R12, R18, R28 ;  /* 0x000000120c1c723c */ /* 0x000fd8000000181c */
[C---:B-1----:R-:W-:Y:S08]  /*1730*/  HMMA.16816.F32 R12, R24.reuse, R32, R36 ;  /* 0x00000020180c723c */ /* 0x042ff00000001824 */
[----:B------:R-:W-:Y:S01]  /*1740*/  HMMA.16816.F32 R28, R24, R34, R28 ;  /* 0x00000022181c723c */ /* 0x000fe2000000181c */
[----:B------:R-:W-:-:S04]  /*1750*/  NOP ;  /* 0x0000000000007918 */ /* 0x000fc80000000000 */
[----:B------:R-:W-:-:S15]  /*1760*/  @P0 BRA `(.L_x_22) ;  /* 0xfffffffc00780947 */ /* 0x000fde000383ffff */
.L_x_21:
[----:B------:R-:W-:Y:S05]  /*1770*/  @!P2 BRA `(.L_x_23) ;  /* 0x0000000000c0a947 */ /* 0x000fea0003800000 */
[----:B------:R-:W0:Y:S01]  /*1780*/  S2R R8, SR_LANEID ;  /* 0x0000000000087919 */ /* 0x000e220000000000 */
[----:B------:R-:W-:Y:S01]  /*1790*/  IMAD.IADD R52, R52, 0x1, R57 ;  /* 0x0000000134347824 */ /* 0x000fe200078e0239 */
[----:B------:R-:W-:Y:S05]  /*17a0*/  WARPSYNC.ALL ;  /* 0x0000000000007948 */ /* 0x000fea0003800000 */
[----:B------:R-:W-:Y:S02]  /*17b0*/  LEA R52, R52, UR6, 0x1 ;  /* 0x0000000634347c11 */ /* 0x000fe4000f8e08ff */
[----:B------:R-:W-:Y:S02]  /*17c0*/  ISETP.NE.AND P0, PT, R47, 0x1, PT ;  /* 0x000000012f00780c */ /* 0x000fe40003f05270 */
[----:B0-----:R-:W-:-:S02]  /*17d0*/  SHF.R.U32.HI R9, RZ, 0x3, R8 ;  /* 0x00000003ff097819 */ /* 0x001fc40000011608 */
[----:B------:R-:W-:Y:S02]  /*17e0*/  LOP3.LUT R10, R8, 0x7, RZ, 0xc0, !PT ;  /* 0x00000007080a7812 */ /* 0x000fe400078ec0ff */
[----:B------:R-:W-:Y:S01]  /*17f0*/  SHF.R.U32.HI R11, RZ, 0x4, R8 ;  /* 0x00000004ff0b7819 */ /* 0x000fe20000011608 */
[C---:B------:R-:W-:Y:S01]  /*1800*/  IMAD.SHL.U32 R8, R9.reuse, 0x8, RZ ;  /* 0x0000000809087824 */ /* 0x040fe200078e00ff */
[----:B------:R-:W-:-:S03]  /*1810*/  SHF.L.U32 R19, R9, 0x3, RZ ;  /* 0x0000000309137819 */ /* 0x000fc600000006ff */
[--C-:B------:R-:W-:Y:S01]  /*1820*/  IMAD R17, R11, 0x8, R10.reuse ;  /* 0x000000080b117824 */ /* 0x100fe200078e020a */
[----:B------:R-:W-:Y:S01]  /*1830*/  LOP3.LUT R9, R19, 0x8, R10, 0xe2, !PT ;  /* 0x0000000813097812 */ /* 0x000fe200078ee20a */
[----:B------:R-:W-:Y:S01]  /*1840*/  IMAD.SHL.U32 R20, R11, 0x8, RZ ;  /* 0x000000080b147824 */ /* 0x000fe200078e00ff */
[----:B------:R-:W-:Y:S01]  /*1850*/  LOP3.LUT R10, R8, 0x8, RZ, 0xe2, !PT ;  /* 0x00000008080a7812 */ /* 0x000fe200078ee2ff */
[----:B------:R-:W-:Y:S02]  /*1860*/  IMAD.IADD R8, R4, 0x1, R57 ;  /* 0x0000000104087824 */ /* 0x000fe400078e0239 */
[----:B------:R-:W-:Y:S02]  /*1870*/  IMAD R20, R9, UR4, R20 ;  /* 0x0000000409147c24 */ /* 0x000fe4000f8e0214 */
[----:B------:R-:W-:Y:S01]  /*1880*/  IMAD R23, R17, UR4, R10 ;  /* 0x0000000411177c24 */ /* 0x000fe2000f8e020a */
[----:B------:R-:W-:-:S03]  /*1890*/  LEA R21, R8, UR8, 0x1 ;  /* 0x0000000808157c11 */ /* 0x000fc6000f8e08ff */
[----:B------:R-:W-:Y:S02]  /*18a0*/  IMAD.U32 R16, R23, 0x2, R52 ;  /* 0x0000000217107824 */ /* 0x000fe400078e0034 */
[----:B------:R-:W-:-:S04]  /*18b0*/  IMAD.U32 R8, R20, 0x2, R21 ;  /* 0x0000000214087824 */ /* 0x000fc800078e0015 */
[----:B------:R-:W-:Y:S04]  /*18c0*/  LDSM.16.M88.4 R16, [R16] ;  /* 0x000000001010783b */ /* 0x000fe80000000200 */
[----:B------:R-:W0:Y:S02]  /*18d0*/  LDSM.16.M88.4 R8, [R8] ;  /* 0x000000000808783b */ /* 0x000e240000000200 */
[C---:B0-----:R-:W-:Y:S08]  /*18e0*/  HMMA.16816.F32 R12, R8.reuse, R16, R12 ;  /* 0x00000010080c723c */ /* 0x041ff0000000180c */
[----:B------:R-:W-:Y:S01]  /*18f0*/  HMMA.16816.F32 R28, R8, R18, R28 ;  /* 0x00000012081c723c */ /* 0x000fe2000000181c */
[----:B------:R-:W-:-:S04]  /*1900*/  NOP ;  /* 0x0000000000007918 */ /* 0x000fc80000000000 */
[----:B------:R-:W-:-:S15]  /*1910*/  @!P0 BRA `(.L_x_23) ;  /* 0x0000000000588947 */ /* 0x000fde0003800000 */
[----:B------:R-:W-:Y:S01]  /*1920*/  IADD3 R9, PT, PT, R21, 0x20, RZ ;  /* 0x0000002015097810 */ /* 0x000fe20007ffe0ff */
[----:B------:R-:W-:Y:S01]  /*1930*/  VIADD R8, R52, 0x20 ;  /* 0x0000002034087836 */ /* 0x000fe20000000000 */
[----:B------:R-:W-:Y:S05]  /*1940*/  WARPSYNC.ALL ;  /* 0x0000000000007948 */ /* 0x000fea0003800000 */
[----:B------:R-:W-:Y:S01]  /*1950*/  IMAD.U32 R9, R20, 0x2, R9 ;  /* 0x0000000214097824 */ /* 0x000fe200078e0009 */
[----:B------:R-:W-:Y:S01]  /*1960*/  ISETP.NE.AND P0, PT, R47, 0x2, PT ;  /* 0x000000022f00780c */ /* 0x000fe20003f05270 */
[----:B------:R-:W-:-:S04]  /*1970*/  IMAD.U32 R16, R23, 0x2, R8 ;  /* 0x0000000217107824 */ /* 0x000fc800078e0008 */
[----:B------:R-:W-:Y:S04]  /*1980*/  LDSM.16.M88.4 R8, [R9] ;  /* 0x000000000908783b */ /* 0x000fe80000000200 */
[----:B------:R-:W0:Y:S02]  /*1990*/  LDSM.16.M88.4 R16, [R16] ;  /* 0x000000001010783b */ /* 0x000e240000000200 */
[C---:B0-----:R-:W-:Y:S08]  /*19a0*/  HMMA.16816.F32 R12, R8.reuse, R16, R12 ;  /* 0x00000010080c723c */ /* 0x041ff0000000180c */
[----:B------:R-:W-:Y:S01]  /*19b0*/  HMMA.16816.F32 R28, R8, R18, R28 ;  /* 0x00000012081c723c */ /* 0x000fe2000000181c */
[----:B------:R-:W-:-:S04]  /*19c0*/  NOP ;  /* 0x0000000000007918 */ /* 0x000fc80000000000 */
[----:B------:R-:W-:-:S15]  /*19d0*/  @!P0 BRA `(.L_x_23) ;  /* 0x0000000000288947 */ /* 0x000fde0003800000 */
[----:B------:R-:W-:Y:S01]  /*19e0*/  VIADD R9, R21, 0x40 ;  /* 0x0000004015097836 */ /* 0x000fe20000000000 */
[----:B------:R-:W-:Y:S05]  /*19f0*/  WARPSYNC.ALL ;  /* 0x0000000000007948 */ /* 0x000fea0003800000 */
[----:B------:R-:W-:Y:S02]  /*1a00*/  VIADD R8, R52, 0x40 ;  /* 0x0000004034087836 */ /* 0x000fe40000000000 */
[----:B------:R-:W-:Y:S02]  /*1a10*/  IMAD.U32 R9, R20, 0x2, R9 ;  /* 0x0000000214097824 */ /* 0x000fe400078e0009 */
[----:B------:R-:W-:-:S04]  /*1a20*/  IMAD.U32 R16, R23, 0x2, R8 ;  /* 0x0000000217107824 */ /* 0x000fc800078e0008 */
[----:B------:R-:W-:Y:S04]  /*1a30*/  LDSM.16.M88.4 R8, [R9] ;  /* 0x000000000908783b */ /* 0x000fe80000000200 */
[----:B------:R-:W0:Y:S02]  /*1a40*/  LDSM.16.M88.4 R16, [R16] ;  /* 0x000000001010783b */ /* 0x000e240000000200 */
[C---:B0-----:R-:W-:Y:S08]  /*1a50*/  HMMA.16816.F32 R12, R8.reuse, R16, R12 ;  /* 0x00000010080c723c */ /* 0x041ff0000000180c */
[----:B------:R-:W-:-:S15]  /*1a60*/  HMMA.16816.F32 R28, R8, R18, R28 ;  /* 0x00000012081c723c */ /* 0x000fde000000181c */
[----:B------:R-:W-:-:S05]  /*1a70*/  NOP ;  /* 0x0000000000007918 */ /* 0x000fca0000000000 */
.L_x_23:
[----:B------:R-:W0:Y:S01]  /*1a80*/  S2R R8, SR_LANEID ;  /* 0x0000000000087919 */ /* 0x000e220000000000 */
[----:B------:R-:W-:Y:S05]  /*1a90*/  WARPSYNC.ALL ;  /* 0x0000000000007948 */ /* 0x000fea0003800000 */
[----:B0-----:R-:W-:Y:S02]  /*1aa0*/  SHF.R.U32.HI R9, RZ, 0x2, R8 ;  /* 0x00000002ff097819 */ /* 0x001fe40000011608 */
[----:B------:R-:W-:Y:S02]  /*1ab0*/  LOP3.LUT R10, R8, 0x3, RZ, 0xc0, !PT ;  /* 0x00000003080a7812 */ /* 0x000fe400078ec0ff */
[----:B------:R-:W-:-:S03]  /*1ac0*/  IADD3 R8, PT, PT, R3, R46, RZ ;  /* 0x0000002e03087210 */ /* 0x000fc60007ffe0ff */
[----:B------:R-:W-:Y:S01]  /*1ad0*/  IMAD R9, R9, 0x24, R10 ;  /* 0x0000002409097824 */ /* 0x000fe200078e020a */
[----:B------:R-:W-:-:S05]  /*1ae0*/  LEA R8, R8, UR12, 0x2 ;  /* 0x0000000c08087c11 */ /* 0x000fca000f8e10ff */
[----:B------:R-:W-:-:S05]  /*1af0*/  IMAD.U32 R8, R9, 0x8, R8 ;  /* 0x0000000809087824 */ /* 0x000fca00078e0008 */
[----:B------:R0:W-:Y:S04]  /*1b00*/  STS.64 [R8], R12 ;  /* 0x0000000c08007388 */ /* 0x0001e80000000a00 */
[----:B------:R0:W-:Y:S04]  /*1b10*/  STS.64 [R8+0x900], R14 ;  /* 0x0009000e08007388 */ /* 0x0001e80000000a00 */
[----:B------:R0:W-:Y:S04]  /*1b20*/  STS.64 [R8+0x20], R28 ;  /* 0x0000201c08007388 */ /* 0x0001e80000000a00 */
[----:B------:R0:W-:Y:S02]  /*1b30*/  STS.64 [R8+0x920], R30 ;  /* 0x0009201e08007388 */ /* 0x0001e40000000a00 */
.L_x_20:
[----:B------:R-:W-:Y:S01]  /*1b40*/  ISETP.GE.AND P0, PT, R40, R7, PT ;  /* 0x000000072800720c */ /* 0x000fe20003f06270 */
[----:B------:R-:W-:-:S12]  /*1b50*/  IMAD.MOV.U32 R46, RZ, RZ, R40 ;  /* 0x000000ffff2e7224 */ /* 0x000fd800078e0028 */
[----:B------:R-:W-:Y:S05]  /*1b60*/  @!P0 BRA `(.L_x_24) ;  /* 0xfffffff400f88947 */ /* 0x000fea000383ffff */
.L_x_16:
[----:B------:R-:W-:Y:S01]  /*1b70*/  ISETP.GE.AND P0, PT, R50, R51, PT ;  /* 0x000000333200720c */ /* 0x000fe20003f06270 */
[----:B------:R-:W-:Y:S05]  /*1b80*/  WARPSYNC.ALL ;  /* 0x0000000000007948 */ /* 0x000fea0003800000 */
[----:B------:R-:W-:Y:S07]  /*1b90*/  BAR.SYNC.DEFER_BLOCKING 0x0 ;  /* 0x0000000000007b1d */ /* 0x000fee0000010000 */
[----:B------:R-:W-:Y:S05]  /*1ba0*/  @P0 BRA `(.L_x_25) ;  /* 0x0000000800b80947 */ /* 0x000fea0003800000 */
[----:B01----:R-:W-:-:S07]  /*1bb0*/  IMAD.MOV.U32 R8, RZ, RZ, R50 ;  /* 0x000000ffff087224 */ /* 0x003fce00078e0032 */
.L_x_41:
[----:B------:R-:W-:Y:S01]  /*1bc0*/  LEA R9, R8, UR12, 0x2 ;  /* 0x0000000c08097c11 */ /* 0x000fe2000f8e10ff */
[----:B------:R-:W-:Y:S01]  /*1bd0*/  BSSY.RECONVERGENT B0, `(.L_x_26) ;  /* 0x0000051000007945 */ /* 0x000fe20003800200 */
[----:B------:R-:W-:Y:S01]  /*1be0*/  ISETP.GT.AND P0, PT, R6, R53, PT ;  /* 0x000000350600720c */ /* 0x000fe20003f04270 */
[----:B------:R-:W-:Y:S02]  /*1bf0*/  IMAD R11, R42, 0x40, R8 ;  /* 0x000000402a0b7824 */ /* 0x000fe400078e0208 */
[----:B0-----:R0:W1:Y:S01]  /*1c00*/  LDS R13, [R9+0x4800] ;  /* 0x00480000090d7984 */ /* 0x0010620000000800 */
[----:B------:R-:W-:-:S03]  /*1c10*/  IMAD.MOV.U32 R12, RZ, RZ, -0x800000 ;  /* 0xff800000ff0c7424 */ /* 0x000fc600078e00ff */
[----:B------:R0:W3:Y:S06]  /*1c20*/  LDS R10, [R9+0x4900] ;  /* 0x00490000090a7984 */ /* 0x0000ec0000000800 */
[----:B------:R-:W-:Y:S05]  /*1c30*/  @!P0 BRA `(.L_x_27) ;  /* 0x0000000400288947 */ /* 0x000fea0003800000 */
[----:B------:R-:W-:Y:S01]  /*1c40*/  IMAD.IADD R12, R7, 0x1, -R53 ;  /* 0x00000001070c7824 */ /* 0x000fe200078e0a35 */
[----:B------:R-:W-:Y:S01]  /*1c50*/  BSSY.RECONVERGENT B1, `(.L_x_28) ;  /* 0x0000026000017945 */ /* 0x000fe20003800200 */
[----:B------:R-:W-:Y:S02]  /*1c60*/  PLOP3.LUT P0, PT, PT, PT, PT, 0x80, 0x8 ;  /* 0x000000000008781c */ /* 0x000fe40003f0f070 */
[----:B------:R-:W-:Y:S02]  /*1c70*/  MOV R14, R53 ;  /* 0x00000035000e7202 */ /* 0x000fe40000000f00 */
[----:B------:R-:W-:Y:S01]  /*1c80*/  ISETP.GT.AND P2, PT, R12, 0x60, PT ;  /* 0x000000600c00780c */ /* 0x000fe20003f44270 */
[----:B------:R-:W-:-:S12]  /*1c90*/  IMAD.MOV.U32 R12, RZ, RZ, -0x800000 ;  /* 0xff800000ff0c7424 */ /* 0x000fd800078e00ff */
[----:B------:R-:W-:Y:S05]  /*1ca0*/  @!P2 BRA `(.L_x_29) ;  /* 0x000000000080a947 */ /* 0x000fea0003800000 */
[----:B------:R-:W4:Y:S01]  /*1cb0*/  LDCU UR13, c[0x0][0x3b0] ;  /* 0x00007600ff0d77ac */ /* 0x000f220008000800 */
[----:B------:R-:W-:Y:S01]  /*1cc0*/  PLOP3.LUT P0, PT, PT, PT, PT, 0x8, 0x80 ;  /* 0x000000000080781c */ /* 0x000fe20003f0e170 */
[----:B------:R-:W-:Y:S01]  /*1cd0*/  VIADD R23, R7, 0xffffffa0 ;  /* 0xffffffa007177836 */ /* 0x000fe20000000000 */
[----:B----4-:R-:W-:-:S13]  /*1ce0*/  ISETP.NE.AND P2, PT, RZ, UR13, PT ;  /* 0x0000000dff007c0c */ /* 0x010fda000bf45270 */
.L_x_30:
[--C-:B------:R-:W-:Y:S01]  /*1cf0*/  IMAD R15, R8, 0x48, R14.reuse ;  /* 0x00000048080f7824 */ /* 0x100fe200078e020e */
[----:B------:R-:W4:Y:S01]  /*1d00*/  LDCU UR13, c[0x0][0x3b4] ;  /* 0x00007680ff0d77ac */ /* 0x000f220008000800 */
[----:B------:R-:W-:Y:S01]  /*1d10*/  IMAD.IADD R16, R14, 0x1, R43 ;  /* 0x000000010e107824 */ /* 0x000fe200078e022b */
[--C-:B------:R-:W-:Y:S02]  /*1d20*/  IADD3 R18, PT, PT, R43, 0x20, R14.reuse ;  /* 0x000000202b127810 */ /* 0x100fe40007ffe00e */
[----:B------:R-:W-:Y:S02]  /*1d30*/  LEA R15, R15, UR12, 0x2 ;  /* 0x0000000c0f0f7c11 */ /* 0x000fe4000f8e10ff */
[-C--:B------:R-:W-:Y:S02]  /*1d40*/  ISETP.GT.AND P4, PT, R16, R11.reuse, PT ;  /* 0x0000000b1000720c */ /* 0x080fe40003f84270 */
[----:B------:R-:W-:Y:S01]  /*1d50*/  IADD3 R16, PT, PT, R43, 0x40, R14 ;  /* 0x000000402b107810 */ /* 0x000fe20007ffe00e */
[----:B--2---:R-:W4:Y:S01]  /*1d60*/  LDS R19, [R15+0x80] ;  /* 0x000080000f137984 */ /* 0x004f220000000800 */
[----:B------:R-:W-:-:S02]  /*1d70*/  ISETP.GT.AND P5, PT, R18, R11, PT ;  /* 0x0000000b1200720c */ /* 0x000fc40003fa4270 */
[----:B------:R-:W-:Y:S01]  /*1d80*/  ISETP.GT.AND P3, PT, R16, R11, PT ;  /* 0x0000000b1000720c */ /* 0x000fe20003f64270 */
[----:B------:R-:W2:Y:S01]  /*1d90*/  LDS R17, [R15] ;  /* 0x000000000f117984 */ /* 0x000ea20000000800 */
[----:B------:R-:W-:Y:S01]  /*1da0*/  IADD3 R16, PT, PT, R43, 0x60, R14 ;  /* 0x000000602b107810 */ /* 0x000fe20007ffe00e */
[----:B------:R-:W-:Y:S02]  /*1db0*/  VIADD R14, R14, 0x80 ;  /* 0x000000800e0e7836 */ /* 0x000fe40000000000 */
[----:B------:R-:W5:Y:S04]  /*1dc0*/  LDS R20, [R15+0x100] ;  /* 0x000100000f147984 */ /* 0x000f680000000800 */
[----:B------:R5:W0:Y:S01]  /*1dd0*/  LDS R21, [R15+0x180] ;  /* 0x000180000f157984 */ /* 0x000a220000000800 */
[----:B----4-:R-:W-:Y:S01]  /*1de0*/  FMUL R19, R19, UR13 ;  /* 0x0000000d13137c20 */ /* 0x010fe20008400000 */
[----:B--2---:R-:W-:-:S04]  /*1df0*/  FMUL R17, R17, UR13 ;  /* 0x0000000d11117c20 */ /* 0x004fc80008400000 */
[----:B------:R-:W-:Y:S02]  /*1e00*/  @P2 FSEL R19, R19, -INF , !P5 ;  /* 0xff80000013132808 */ /* 0x000fe40006800000 */
[----:B------:R-:W-:Y:S01]  /*1e10*/  ISETP.GE.AND P5, PT, R14, R23, PT ;  /* 0x000000170e00720c */ /* 0x000fe20003fa6270 */
[----:B-----5:R-:W-:Y:S01]  /*1e20*/  FMUL R15, R20, UR13 ;  /* 0x0000000d140f7c20 */ /* 0x020fe20008400000 */
[----:B------:R-:W-:Y:S02]  /*1e30*/  @P2 FSEL R17, R17, -INF , !P4 ;  /* 0xff80000011112808 */ /* 0x000fe40006000000 */
[----:B------:R-:W-:Y:S01]  /*1e40*/  ISETP.GT.AND P4, PT, R16, R11, PT ;  /* 0x0000000b1000720c */ /* 0x000fe20003f84270 */
[----:B0-----:R-:W-:Y:S01]  /*1e50*/  FMUL R21, R21, UR13 ;  /* 0x0000000d15157c20 */ /* 0x001fe20008400000 */
[----:B------:R-:W-:Y:S02]  /*1e60*/  FMNMX3 R12, R12, R17, R19, !PT ;  /* 0x000000110c0c7276 */ /* 0x000fe40007800013 */
[----:B------:R-:W-:-:S02]  /*1e70*/  @P2 FSEL R15, R15, -INF , !P3 ;  /* 0xff8000000f0f2808 */ /* 0x000fc40005800000 */
[----:B------:R-:W-:-:S04]  /*1e80*/  @P2 FSEL R21, R21, -INF , !P4 ;  /* 0xff80000015152808 */ /* 0x000fc80006000000 */
[----:B------:R-:W-:Y:S01]  /*1e90*/  FMNMX3 R12, R12, R15, R21, !PT ;  /* 0x0000000f0c0c7276 */ /* 0x000fe20007800015 */
[----:B------:R-:W-:Y:S06]  /*1ea0*/  @!P5 BRA `(.L_x_30) ;  /* 0xfffffffc0090d947 */ /* 0x000fec000383ffff */
.L_x_29:
[----:B------:R-:W-:Y:S05]  /*1eb0*/  BSYNC.RECONVERGENT B1 ;  /* 0x0000000000017941 */ /* 0x000fea0003800200 */
.L_x_28:
[----:B------:R-:W-:Y:S01]  /*1ec0*/  IMAD.IADD R15, R7, 0x1, -R14 ;  /* 0x00000001070f7824 */ /* 0x000fe200078e0a0e */
[----:B------:R-:W-:Y:S04]  /*1ed0*/  BSSY.RECONVERGENT B1, `(.L_x_31) ;  /* 0x0000014000017945 */ /* 0x000fe80003800200 */
[----:B------:R-:W-:-:S13]  /*1ee0*/  ISETP.GT.AND P2, PT, R15, 0x20, PT ;  /* 0x000000200f00780c */ /* 0x000fda0003f44270 */
[----:B------:R-:W-:Y:S05]  /*1ef0*/  @!P2 BRA `(.L_x_32) ;  /* 0x000000000044a947 */ /* 0x000fea0003800000 */
[--C-:B------:R-:W-:Y:S01]  /*1f00*/  IMAD R15, R8, 0x48, R14.reuse ;  /* 0x00000048080f7824 */ /* 0x100fe200078e020e */
[----:B------:R-:W4:Y:S01]  /*1f10*/  LDCU.64 UR14, c[0x0][0x3b0] ;  /* 0x00007600ff0e77ac */ /* 0x000f220008000a00 */
[C---:B------:R-:W-:Y:S01]  /*1f20*/  IMAD.IADD R16, R14.reuse, 0x1, R43 ;  /* 0x000000010e107824 */ /* 0x040fe200078e022b */
[----:B------:R-:W-:Y:S01]  /*1f30*/  IADD3 R18, PT, PT, R43, 0x20, R14 ;  /* 0x000000202b127810 */ /* 0x000fe20007ffe00e */
[----:B------:R-:W-:Y:S01]  /*1f40*/  VIADD R14, R14, 0x40 ;  /* 0x000000400e0e7836 */ /* 0x000fe20000000000 */
[----:B------:R-:W-:Y:S02]  /*1f50*/  LEA R15, R15, UR12, 0x2 ;  /* 0x0000000c0f0f7c11 */ /* 0x000fe4000f8e10ff */
[-C--:B------:R-:W-:Y:S02]  /*1f60*/  ISETP.GT.AND P2, PT, R16, R11.reuse, PT ;  /* 0x0000000b1000720c */ /* 0x080fe40003f44270 */
[----:B------:R-:W-:Y:S01]  /*1f70*/  ISETP.GT.AND P3, PT, R18, R11, PT ;  /* 0x0000000b1200720c */ /* 0x000fe20003f64270 */
[----:B--2---:R-:W2:Y:S01]  /*1f80*/  LDS R17, [R15] ;  /* 0x000000000f117984 */ /* 0x004ea20000000800 */
[----:B------:R-:W-:-:S03]  /*1f90*/  PLOP3.LUT P0, PT, PT, PT, PT, 0x8, 0x80 ;  /* 0x000000000080781c */ /* 0x000fc60003f0e170 */
[----:B------:R-:W5:Y:S01]  /*1fa0*/  LDS R19, [R15+0x80] ;  /* 0x000080000f137984 */ /* 0x000f620000000800 */
[----:B----4-:R-:W-:Y:S01]  /*1fb0*/  ISETP.NE.AND P4, PT, RZ, UR14, PT ;  /* 0x0000000eff007c0c */ /* 0x010fe2000bf85270 */
[----:B--2---:R-:W-:Y:S01]  /*1fc0*/  FMUL R17, R17, UR15 ;  /* 0x0000000f11117c20 */ /* 0x004fe20008400000 */
[----:B-----5:R-:W-:-:S11]  /*1fd0*/  FMUL R19, R19, UR15 ;  /* 0x0000000f13137c20 */ /* 0x020fd60008400000 */
[----:B------:R-:W-:Y:S02]  /*1fe0*/  @P4 FSEL R17, R17, -INF , !P2 ;  /* 0xff80000011114808 */ /* 0x000fe40005000000 */
[----:B------:R-:W-:-:S04]  /*1ff0*/  @P4 FSEL R19, R19, -INF , !P3 ;  /* 0xff80000013134808 */ /* 0x000fc80005800000 */
[----:B------:R-:W-:-:S07]  /*2000*/  FMNMX3 R12, R12, R17, R19, !PT ;  /* 0x000000110c0c7276 */ /* 0x000fce0007800013 */
.L_x_32:
[----:B------:R-:W-:Y:S05]  /*2010*/  BSYNC.RECONVERGENT B1 ;  /* 0x0000000000017941 */ /* 0x000fea0003800200 */
.L_x_31:
[----:B------:R-:W-:-:S13]  /*2020*/  ISETP.LT.OR P0, PT, R14, R7, P0 ;  /* 0x000000070e00720c */ /* 0x000fda0000701670 */
[----:B------:R-:W-:Y:S05]  /*2030*/  @!P0 BRA `(.L_x_27) ;  /* 0x0000000000288947 */ /* 0x000fea0003800000 */
[----:B------:R-:W-:Y:S01]  /*2040*/  IMAD R15, R8, 0x48, R14 ;  /* 0x00000048080f7824 */ /* 0x000fe200078e020e */
[----:B------:R-:W4:Y:S01]  /*2050*/  LDCU.64 UR14, c[0x0][0x3b0] ;  /* 0x00007600ff0e77ac */ /* 0x000f220008000a00 */
[----:B------:R-:W-:-:S03]  /*2060*/  IMAD.IADD R14, R14, 0x1, R43 ;  /* 0x000000010e0e7824 */ /* 0x000fc600078e022b */
[----:B------:R-:W-:Y:S02]  /*2070*/  LEA R15, R15, UR12, 0x2 ;  /* 0x0000000c0f0f7c11 */ /* 0x000fe4000f8e10ff */
[----:B------:R-:W-:-:S04]  /*2080*/  ISETP.GT.AND P0, PT, R14, R11, PT ;  /* 0x0000000b0e00720c */ /* 0x000fc80003f04270 */
[----:B------:R-:W2:Y:S01]  /*2090*/  LDS R15, [R15] ;  /* 0x000000000f0f7984 */ /* 0x000ea20000000800 */
[----:B----4-:R-:W-:Y:S01]  /*20a0*/  ISETP.NE.AND P2, PT, RZ, UR14, PT ;  /* 0x0000000eff007c0c */ /* 0x010fe2000bf45270 */
[----:B--2---:R-:W-:-:S12]  /*20b0*/  FMUL R17, R15, UR15 ;  /* 0x0000000f0f117c20 */ /* 0x004fd80008400000 */
[----:B------:R-:W-:-:S04]  /*20c0*/  @P2 FSEL R17, R17, -INF , !P0 ;  /* 0xff80000011112808 */ /* 0x000fc80004000000 */
[----:B------:R-:W-:-:S07]  /*20d0*/  FMNMX R12, R12, R17, !PT ;  /* 0x000000110c0c7209 */ /* 0x000fce0007800000 */
.L_x_27:
[----:B------:R-:W-:Y:S05]  /*20e0*/  BSYNC.RECONVERGENT B0 ;  /* 0x0000000000007941 */ /* 0x000fea0003800200 */
.L_x_26:
[----:B------:R-:W-:Y:S01]  /*20f0*/  UMOV UR13, 0xffffffff ;  /* 0xffffffff000d7882 */ /* 0x000fe20000000000 */
[----:B------:R-:W-:Y:S02]  /*2100*/  ISETP.GT.AND P0, PT, R6, R53, PT ;  /* 0x000000350600720c */ /* 0x000fe40003f04270 */
[----:B------:R-:W-:Y:S11]  /*2110*/  BRA.DIV UR13, `(.L_x_33) ;  /* 0x000000160db47947 */ /* 0x000ff6000b800000 */
[----:B------:R-:W4:Y:S02]  /*2120*/  SHFL.BFLY PT, R15, R12, 0x10, 0x1f ;  /* 0x0e001f000c0f7f89 */ /* 0x000f2400000e0000 */
[----:B----4-:R-:W-:-:S05]  /*2130*/  FMNMX R15, R15, R12, !PT ;  /* 0x0000000c0f0f7209 */ /* 0x010fca0007800000 */
[----:B------:R-:W4:Y:S02]  /*2140*/  SHFL.BFLY PT, R14, R15, 0x8, 0x1f ;  /* 0x0d001f000f0e7f89 */ /* 0x000f2400000e0000 */
[----:B----4-:R-:W-:-:S05]  /*2150*/  FMNMX R14, R15, R14, !PT ;  /* 0x0000000e0f0e7209 */ /* 0x010fca0007800000 */
[----:B--2---:R-:W2:Y:S02]  /*2160*/  SHFL.BFLY PT, R17, R14, 0x4, 0x1f ;  /* 0x0c801f000e117f89 */ /* 0x004ea400000e0000 */
[----:B--2---:R-:W-:-:S05]  /*2170*/  FMNMX R17, R14, R17, !PT ;  /* 0x000000110e117209 */ /* 0x004fca0007800000 */
[----:B------:R-:W2:Y:S02]  /*2180*/  SHFL.BFLY PT, R16, R17, 0x2, 0x1f ;  /* 0x0c401f0011107f89 */ /* 0x000ea400000e0000 */
[----:B--2---:R-:W-:-:S05]  /*2190*/  FMNMX R16, R17, R16, !PT ;  /* 0x0000001011107209 */ /* 0x004fca0007800000 */
[----:B------:R2:W4:Y:S02]  /*21a0*/  SHFL.BFLY PT, R18, R16, 0x1, 0x1f ;  /* 0x0c201f0010127f89 */ /* 0x00052400000e0000 */
.L_x_77:
[----:B-1--4-:R-:W-:Y:S01]  /*21b0*/  FMNMX3 R12, R16, R18, R13, !PT ;  /* 0x00000012100c7276 */ /* 0x012fe2000780000d */
[----:B------:R-:W-:Y:S01]  /*21c0*/  IMAD.MOV.U32 R21, RZ, RZ, 0x437c0000 ;  /* 0x437c0000ff157424 */ /* 0x000fe200078e00ff */
[----:B------:R-:W-:Y:S01]  /*21d0*/  MOV R26, 0x3bbb989d ;  /* 0x3bbb989d001a7802 */ /* 0x000fe20000000f00 */
[----:B0-----:R-:W0:Y:S01]  /*21e0*/  LDC R14, c[0x0][0x3ac] ;  /* 0x0000eb00ff0e7b82 */ /* 0x001e220000000800 */
[----:B------:R-:W-:Y:S01]  /*21f0*/  BSSY.RECONVERGENT B0, `(.L_x_34) ;  /* 0x0000028000007945 */ /* 0x000fe20003800200 */
[----:B------:R-:W-:-:S04]  /*2200*/  FADD R13, R13, -R12 ;  /* 0x8000000c0d0d7221 */ /* 0x000fc80000000000 */
[----:B------:R-:W-:-:S04]  /*2210*/  FFMA.SAT R15, R13, R26, 0.5 ;  /* 0x3f0000000d0f7423 */ /* 0x000fc8000000201a */
[----:B------:R-:W-:-:S04]  /*2220*/  FFMA.RM R15, R15, R21, 12582913 ;  /* 0x4b4000010f0f7423 */ /* 0x000fc80000004015 */
[C---:B--2---:R-:W-:Y:S01]  /*2230*/  FADD R16, R15.reuse, -12583039 ;  /* 0xcb40007f0f107421 */ /* 0x044fe20000000000 */
[----:B------:R-:W-:-:S03]  /*2240*/  IMAD.SHL.U32 R15, R15, 0x800000, RZ ;  /* 0x008000000f0f7824 */ /* 0x000fc600078e00ff */
[----:B------:R-:W-:-:S04]  /*2250*/  FFMA R16, R13, 1.4426950216293334961, -R16 ;  /* 0x3fb8aa3b0d107823 */ /* 0x000fc80000000810 */
[----:B------:R-:W-:Y:S01]  /*2260*/  FFMA R16, R13, 1.925963033500011079e-08, R16 ;  /* 0x32a570600d107823 */ /* 0x000fe20000000010 */
[----:B------:R-:W-:Y:S01]  /*2270*/  IMAD.MOV.U32 R13, RZ, RZ, RZ ;  /* 0x000000ffff0d7224 */ /* 0x000fe200078e00ff */
[----:B0-----:R-:W-:-:S04]  /*2280*/  ISETP.GE.AND P2, PT, R53, R14, PT ;  /* 0x0000000e3500720c */ /* 0x001fc80003f46270 */
[----:B------:R-:W0:Y:S01]  /*2290*/  MUFU.EX2 R16, R16 ;  /* 0x0000001000107308 */ /* 0x000e220000000800 */
[----:B---3--:R-:W-:Y:S08]  /*22a0*/  @!P0 BRA `(.L_x_35) ;  /* 0x0000000000708947 */ /* 0x008ff00003800000 */
[----:B------:R-:W1:Y:S01]  /*22b0*/  LDC R28, c[0x0][0x3b4] ;  /* 0x0000ed00ff1c7b82 */ /* 0x000e620000000800 */
[----:B------:R-:W2:Y:S01]  /*22c0*/  LDCU UR13, c[0x0][0x3b0] ;  /* 0x00007600ff0d77ac */ /* 0x000ea20008000800 */
[----:B------:R-:W-:Y:S02]  /*22d0*/  IMAD.MOV.U32 R13, RZ, RZ, RZ ;  /* 0x000000ffff0d7224 */ /* 0x000fe400078e00ff */
[----:B------:R-:W-:Y:S01]  /*22e0*/  IMAD.MOV.U32 R18, RZ, RZ, R53 ;  /* 0x000000ffff127224 */ /* 0x000fe200078e0035 */
[----:B--2---:R-:W-:-:S13]  /*22f0*/  ISETP.NE.AND P3, PT, RZ, UR13, PT ;  /* 0x0000000dff007c0c */ /* 0x004fda000bf65270 */
.L_x_36:
[----:B--2---:R-:W-:Y:S02]  /*2300*/  IMAD R17, R8, 0x48, R18 ;  /* 0x0000004808117824 */ /* 0x004fe400078e0212 */
[C---:B------:R-:W-:Y:S01]  /*2310*/  IMAD.IADD R20, R18.reuse, 0x1, R43 ;  /* 0x0000000112147824 */ /* 0x040fe200078e022b */
[----:B------:R-:W-:Y:S02]  /*2320*/  IADD3 R18, PT, PT, R18, 0x20, RZ ;  /* 0x0000002012127810 */ /* 0x000fe40007ffe0ff */
[----:B------:R-:W-:Y:S02]  /*2330*/  LEA R22, R17, UR12, 0x2 ;  /* 0x0000000c11167c11 */ /* 0x000fe4000f8e10ff */
[----:B------:R-:W-:-:S03]  /*2340*/  ISETP.GT.AND P0, PT, R20, R11, PT ;  /* 0x0000000b1400720c */ /* 0x000fc60003f04270 */
[----:B------:R-:W1:Y:S01]  /*2350*/  LDS R19, [R22] ;  /* 0x0000000016137984 */ /* 0x000e620000000800 */
[----:B------:R-:W-:Y:S02]  /*2360*/  IMAD R17, R17, -0x2, R22 ;  /* 0xfffffffe11117824 */ /* 0x000fe400078e0216 */
[----:B-1----:R-:W-:-:S05]  /*2370*/  FMUL R19, R19, R28 ;  /* 0x0000001c13137220 */ /* 0x002fca0000400000 */
[----:B------:R-:W-:Y:S02]  /*2380*/  @P3 FSEL R19, R19, -INF , !P0 ;  /* 0xff80000013133808 */ /* 0x000fe40004000000 */
[----:B------:R-:W-:-:S03]  /*2390*/  ISETP.GE.AND P0, PT, R18, R7, PT ;  /* 0x000000071200720c */ /* 0x000fc60003f06270 */
[----:B------:R-:W-:-:S04]  /*23a0*/  FADD R19, -R12, R19 ;  /* 0x000000130c137221 */ /* 0x000fc80000000100 */
[----:B------:R-:W-:-:S04]  /*23b0*/  FFMA.SAT R20, R19, R26, 0.5 ;  /* 0x3f00000013147423 */ /* 0x000fc8000000201a */
[----:B------:R-:W-:-:S04]  /*23c0*/  FFMA.RM R20, R20, R21, 12582913 ;  /* 0x4b40000114147423 */ /* 0x000fc80000004015 */
[C---:B------:R-:W-:Y:S01]  /*23d0*/  FADD R24, R20.reuse, -12583039 ;  /* 0xcb40007f14187421 */ /* 0x040fe20000000000 */
[----:B------:R-:W-:-:S03]  /*23e0*/  IMAD.SHL.U32 R20, R20, 0x800000, RZ ;  /* 0x0080000014147824 */ /* 0x000fc600078e00ff */
[----:B------:R-:W-:-:S04]  /*23f0*/  FFMA R24, R19, 1.4426950216293334961, -R24 ;  /* 0x3fb8aa3b13187823 */ /* 0x000fc80000000818 */
[----:B------:R-:W-:-:S04]  /*2400*/  FFMA R24, R19, 1.925963033500011079e-08, R24 ;  /* 0x32a5706013187823 */ /* 0x000fc80000000018 */
[----:B------:R-:W1:Y:S02]  /*2410*/  MUFU.EX2 R19, R24 ;  /* 0x0000001800137308 */ /* 0x000e640000000800 */
[----:B-1----:R-:W-:-:S04]  /*2420*/  FMUL R20, R20, R19 ;  /* 0x0000001314147220 */ /* 0x002fc80000400000 */
[----:B------:R-:W-:Y:S01]  /*2430*/  FADD R13, R20, R13 ;  /* 0x0000000d140d7221 */ /* 0x000fe20000000000 */
[----:B------:R-:W-:-:S05]  /*2440*/  F2FP.F16.F32.PACK_AB R19, RZ, R20 ;  /* 0x00000014ff13723e */ /* 0x000fca00000000ff */
[----:B------:R2:W-:Y:S01]  /*2450*/  STS.U16 [R17], R19 ;  /* 0x0000001311007388 */ /* 0x0005e20000000400 */
[----:B------:R-:W-:Y:S05]  /*2460*/  @!P0 BRA `(.L_x_36) ;  /* 0xfffffffc00a48947 */ /* 0x000fea000383ffff */
.L_x_35:
[----:B------:R-:W-:Y:S05]  /*2470*/  BSYNC.RECONVERGENT B0 ;  /* 0x0000000000007941 */ /* 0x000fea0003800200 */
.L_x_34:
[----:B------:R-:W-:Y:S01]  /*2480*/  UMOV UR13, 0xffffffff ;  /* 0xffffffff000d7882 */ /* 0x000fe20000000000 */
[----:B0-----:R-:W-:Y:S02]  /*2490*/  FMUL R22, R15, R16 ;  /* 0x000000100f167220 */ /* 0x001fe40000400000 */
[----:B------:R-:W-:Y:S05]  /*24a0*/  BRA.DIV UR13, `(.L_x_37) ;  /* 0x000000160d747947 */ /* 0x000fea000b800000 */
[----:B------:R-:W0:Y:S02]  /*24b0*/  SHFL.BFLY PT, R16, R13, 0x10, 0x1f ;  /* 0x0e001f000d107f89 */ /* 0x000e2400000e0000 */
[----:B0-----:R-:W-:-:S05]  /*24c0*/  FADD R16, R16, R13 ;  /* 0x0000000d10107221 */ /* 0x001fca0000000000 */
[----:B------:R-:W0:Y:S02]  /*24d0*/  SHFL.BFLY PT, R11, R16, 0x8, 0x1f ;  /* 0x0d001f00100b7f89 */ /* 0x000e2400000e0000 */
[----:B0-----:R-:W-:-:S05]  /*24e0*/  FADD R11, R16, R11 ;  /* 0x0000000b100b7221 */ /* 0x001fca0000000000 */
[----:B------:R-:W0:Y:S02]  /*24f0*/  SHFL.BFLY PT, R18, R11, 0x4, 0x1f ;  /* 0x0c801f000b127f89 */ /* 0x000e2400000e0000 */
[----:B0-----:R-:W-:-:S05]  /*2500*/  FADD R18, R11, R18 ;  /* 0x000000120b127221 */ /* 0x001fca0000000000 */
[----:B------:R-:W0:Y:S02]  /*2510*/  SHFL.BFLY PT, R15, R18, 0x2, 0x1f ;  /* 0x0c401f00120f7f89 */ /* 0x000e2400000e0000 */
[----:B0-----:R-:W-:-:S05]  /*2520*/  FADD R15, R18, R15 ;  /* 0x0000000f120f7221 */ /* 0x001fca0000000000 */
[----:B------:R0:W1:Y:S02]  /*2530*/  SHFL.BFLY PT, R20, R15, 0x1, 0x1f ;  /* 0x0c201f000f147f89 */ /* 0x00006400000e0000 */
.L_x_84:
[----:B01----:R-:W-:Y:S01]  /*2540*/  FADD R15, R15, R20 ;  /* 0x000000140f0f7221 */ /* 0x003fe20000000000 */
[----:B------:R-:W-:Y:S03]  /*2550*/  BSSY.RECONVERGENT B0, `(.L_x_38) ;  /* 0x000000d000007945 */ /* 0x000fe60003800200 */
[----:B------:R-:W-:Y:S01]  /*2560*/  FFMA R16, R10, R22, R15 ;  /* 0x000000160a107223 */ /* 0x000fe2000000000f */
[----:B------:R-:W-:Y:S06]  /*2570*/  @P2 BRA `(.L_x_39) ;  /* 0x0000000000282947 */ /* 0x000fec0003800000 */
[----:B------:R-:W-:Y:S02]  /*2580*/  IMAD R18, R8, UR4, RZ ;  /* 0x0000000408127c24 */ /* 0x000fe4000f8e02ff */
[----:B------:R-:W-:-:S07]  /*2590*/  IMAD.MOV.U32 R11, RZ, RZ, R53 ;  /* 0x000000ffff0b7224 */ /* 0x000fce00078e0035 */
.L_x_40:
[----:B0-----:R-:W-:Y:S02]  /*25a0*/  IMAD.IADD R10, R18, 0x1, R11 ;  /* 0x00000001120a7824 */ /* 0x001fe400078e020b */
[----:B------:R-:W-:-:S03]  /*25b0*/  VIADD R11, R11, 0x20 ;  /* 0x000000200b0b7836 */ /* 0x000fc60000000000 */
[----:B------:R-:W-:Y:S02]  /*25c0*/  LEA R10, R10, UR12, 0x2 ;  /* 0x0000000c0a0a7c11 */ /* 0x000fe4000f8e10ff */
[----:B------:R-:W-:-:S03]  /*25d0*/  ISETP.GE.AND P0, PT, R11, R14, PT ;  /* 0x0000000e0b00720c */ /* 0x000fc60003f06270 */
[----:B------:R-:W0:Y:S02]  /*25e0*/  LDS R13, [R10+0x4a00] ;  /* 0x004a00000a0d7984 */ /* 0x000e240000000800 */
[----:B0-----:R-:W-:-:S05]  /*25f0*/  FMUL R13, R22, R13 ;  /* 0x0000000d160d7220 */ /* 0x001fca0000400000 */
[----:B------:R0:W-:Y:S03]  /*2600*/  STS [R10+0x4a00], R13 ;  /* 0x004a000d0a007388 */ /* 0x0001e60000000800 */
[----:B------:R-:W-:Y:S05]  /*2610*/  @!P0 BRA `(.L_x_40) ;  /* 0xfffffffc00e08947 */ /* 0x000fea000383ffff */
.L_x_39:
[----:B------:R-:W-:Y:S05]  /*2620*/  BSYNC.RECONVERGENT B0 ;  /* 0x0000000000007941 */ /* 0x000fea0003800200 */
.L_x_38:
[----:B------:R-:W-:Y:S01]  /*2630*/  ISETP.NE.AND P0, PT, R53, RZ, PT ;  /* 0x000000ff3500720c */ /* 0x000fe20003f05270 */
[----:B------:R-:W-:-:S12]  /*2640*/  VIADD R8, R8, 0x4 ;  /* 0x0000000408087836 */ /* 0x000fd80000000000 */
[----:B------:R3:W-:Y:S04]  /*2650*/  @!P0 STS [R9+0x4800], R12 ;  /* 0x0048000c09008388 */ /* 0x0007e80000000800 */
[----:B------:R3:W-:Y:S01]  /*2660*/  @!P0 STS [R9+0x4900], R16 ;  /* 0x0049001009008388 */ /* 0x0007e20000000800 */
[----:B------:R-:W-:-:S13]  /*2670*/  ISETP.GE.AND P0, PT, R8, R51, PT ;  /* 0x000000330800720c */ /* 0x000fda0003f06270 */
[----:B---3--:R-:W-:Y:S05]  /*2680*/  @!P0 BRA `(.L_x_41) ;  /* 0xfffffff4004c8947 */ /* 0x008fea000383ffff */
.L_x_25:
[----:B------:R-:W-:Y:S01]  /*2690*/  ISETP.GE.AND P0, PT, R44, R41, PT ;  /* 0x000000292c00720c */ /* 0x000fe20003f06270 */
[----:B------:R-:W-:Y:S05]  /*26a0*/  WARPSYNC.ALL ;  /* 0x0000000000007948 */ /* 0x000fea0003800000 */
[----:B------:R-:W-:Y:S06]  /*26b0*/  BAR.SYNC.DEFER_BLOCKING 0x0 ;  /* 0x0000000000007b1d */ /* 0x000fec0000010000 */
[----:B------:R-:W-:Y:S04]  /*26c0*/  BSSY.RECONVERGENT B0, `(.L_x_42) ;  /* 0x0000008000007945 */ /* 0x000fe80003800200 */
[----:B0-2---:R-:W-:Y:S05]  /*26d0*/  @P0 BRA `(.L_x_43) ;  /* 0x0000000000180947 */ /* 0x005fea0003800000 */
[----:B------:R-:W-:-:S07]  /*26e0*/  IMAD.MOV.U32 R7, RZ, RZ, R44 ;  /* 0x000000ffff077224 */ /* 0x000fce00078e002c */
.L_x_44:
[C---:B01----:R-:W-:Y:S02]  /*26f0*/  IMAD R8, R7.reuse, 0x4, R48 ;  /* 0x0000000407087824 */ /* 0x043fe400078e0230 */
[----:B------:R-:W-:-:S03]  /*2700*/  VIADD R7, R7, UR7 ;  /* 0x0000000707077c36 */ /* 0x000fc60008000000 */
[----:B------:R2:W-:Y:S02]  /*2710*/  STS [R8+0x5200], RZ ;  /* 0x005200ff08007388 */ /* 0x0005e40000000800 */
[----:B------:R-:W-:-:S13]  /*2720*/  ISETP.GE.AND P0, PT, R7, R41, PT ;  /* 0x000000290700720c */ /* 0x000fda0003f06270 */
[----:B--2---:R-:W-:Y:S05]  /*2730*/  @!P0 BRA `(.L_x_44) ;  /* 0xfffffffc00ec8947 */ /* 0x004fea000383ffff */
.L_x_43:
[----:B------:R-:W-:Y:S05]  /*2740*/  BSYNC.RECONVERGENT B0 ;  /* 0x0000000000007941 */ /* 0x000fea0003800200 */
.L_x_42:
[----:B------:R-:W-:Y:S06]  /*2750*/  BAR.SYNC.DEFER_BLOCKING 0x0 ;  /* 0x0000000000007b1d */ /* 0x000fec0000010000 */
[----:B------:R-:W-:Y:S05]  /*2760*/  @P1 BRA `(.L_x_45) ;  /* 0x0000000c00c41947 */ /* 0x000fea0003800000 */
[----:B------:R-:W-:Y:S01]  /*2770*/  ISETP.GE.AND P0, PT, R44, R49, PT ;  /* 0x000000312c00720c */ /* 0x000fe20003f06270 */
[----:B------:R-:W-:Y:S05]  /*2780*/  WARPSYNC.ALL ;  /* 0x0000000000007948 */ /* 0x000fea0003800000 */
[----:B------:R-:W-:Y:S06]  /*2790*/  BAR.SYNC.DEFER_BLOCKING 0x0 ;  /* 0x0000000000007b1d */ /* 0x000fec0000010000 */
[----:B------:R-:W-:Y:S04]  /*27a0*/  BSSY.RECONVERGENT B0, `(.L_x_46) ;  /* 0x000002a000007945 */ /* 0x000fe80003800200 */
[----:B------:R-:W-:Y:S05]  /*27b0*/  @P0 BRA `(.L_x_47) ;  /* 0x0000000000a00947 */ /* 0x000fea0003800000 */
[----:B01----:R-:W0:Y:S08]  /*27c0*/  LDC R8, c[0x0][0x3ac] ;  /* 0x0000eb00ff087b82 */ /* 0x003e300000000800 */
[----:B------:R-:W1:Y:S01]  /*27d0*/  LDC R15, c[0x0][0x3ac] ;  /* 0x0000eb00ff0f7b82 */ /* 0x000e620000000800 */
[----:B0-----:R-:W-:Y:S02]  /*27e0*/  IABS R11, R8 ;  /* 0x00000008000b7213 */ /* 0x001fe40000000000 */
[----:B------:R-:W-:-:S02]  /*27f0*/  ISETP.NE.AND P4, PT, R8, RZ, PT ;  /* 0x000000ff0800720c */ /* 0x000fc40003f85270 */
[----:B------:R-:W0:Y:S01]  /*2800*/  I2F.RP R9, R11 ;  /* 0x0000000b00097306 */ /* 0x000e220000209400 */
[----:B------:R-:W-:-:S07]  /*2810*/  LOP3.LUT R12, RZ, R8, RZ, 0x33, !PT ;  /* 0x00000008ff0c7212 */ /* 0x000fce00078e33ff */
[----:B0-----:R-:W0:Y:S02]  /*2820*/  MUFU.RCP R9, R9 ;  /* 0x0000000900097308 */ /* 0x001e240000001000 */
[----:B0-----:R-:W-:-:S06]  /*2830*/  IADD3 R7, PT, PT, R9, 0xffffffe, RZ ;  /* 0x0ffffffe09077810 */ /* 0x001fcc0007ffe0ff */
[----:B------:R-:W0:Y:S02]  /*2840*/  F2I.FTZ.U32.TRUNC.NTZ R7, R7 ;  /* 0x0000000700077305 */ /* 0x000e24000021f000 */
[----:B0-----:R-:W-:-:S04]  /*2850*/  IMAD.MOV R6, RZ, RZ, -R7 ;  /* 0x000000ffff067224 */ /* 0x001fc800078e0a07 */
[----:B------:R-:W-:Y:S02]  /*2860*/  IMAD R13, R6, R11, RZ ;  /* 0x0000000b060d7224 */ /* 0x000fe400078e02ff */
[----:B------:R-:W-:-:S04]  /*2870*/  IMAD.MOV.U32 R6, RZ, RZ, RZ ;  /* 0x000000ffff067224 */ /* 0x000fc800078e00ff */
[----:B------:R-:W-:-:S04]  /*2880*/  IMAD.HI.U32 R13, R7, R13, R6 ;  /* 0x0000000d070d7227 */ /* 0x000fc800078e0006 */
[----:B-1----:R-:W-:-:S07]  /*2890*/  IMAD.MOV.U32 R6, RZ, RZ, R44 ;  /* 0x000000ffff067224 */ /* 0x002fce00078e002c */
.L_x_48:
[----:B--2---:R-:W-:Y:S02]  /*28a0*/  IABS R8, R6 ;  /* 0x0000000600087213 */ /* 0x004fe40000000000 */
[----:B------:R-:W-:-:S03]  /*28b0*/  IABS R17, R15 ;  /* 0x0000000f00117213 */ /* 0x000fc60000000000 */
[----:B------:R-:W-:-:S04]  /*28c0*/  IMAD.HI.U32 R7, R13, R8, RZ ;  /* 0x000000080d077227 */ /* 0x000fc800078e00ff */
        /* <DEDUP_REMOVED lines=9> */
[----:B------:R-:W-:-:S04]  /*2960*/  @!P3 IADD3 R7, PT, PT, -R7, RZ, RZ ;  /* 0x000000ff0707b210 */ /* 0x000fc80007ffe1ff */
[----:B------:R-:W-:-:S05]  /*2970*/  SEL R7, R12, R7, !P4 ;  /* 0x000000070c077207 */ /* 0x000fca0006000000 */
[----:B------:R-:W-:-:S04]  /*2980*/  IMAD.MOV R9, RZ, RZ, -R7 ;  /* 0x000000ffff097224 */ /* 0x000fc800078e0a07 */
[----:B------:R-:W-:Y:S02]  /*2990*/  IMAD R8, R15, R9, R6 ;  /* 0x000000090f087224 */ /* 0x000fe400078e0206 */
[----:B------:R-:W-:Y:S02]  /*29a0*/  VIADD R6, R6, UR7 ;  /* 0x0000000706067c36 */ /* 0x000fe40008000000 */
[----:B------:R-:W-:-:S03]  /*29b0*/  IMAD R7, R7, UR4, R8 ;  /* 0x0000000407077c24 */ /* 0x000fc6000f8e0208 */
[----:B------:R-:W-:Y:S01]  /*29c0*/  ISETP.GE.AND P0, PT, R6, R49, PT ;  /* 0x000000310600720c */ /* 0x000fe20003f06270 */
[C---:B------:R-:W-:Y:S01]  /*29d0*/  IMAD R9, R7.reuse, 0x4, R48 ;  /* 0x0000000407097824 */ /* 0x040fe200078e0230 */
[----:B------:R-:W-:-:S04]  /*29e0*/  LEA R8, R7, UR12, 0x2 ;  /* 0x0000000c07087c11 */ /* 0x000fc8000f8e10ff */
[----:B------:R-:W-:Y:S04]  /*29f0*/  LDS R7, [R9+0x5200] ;  /* 0x0052000009077984 */ /* 0x000fe80000000800 */
[----:B------:R-:W0:Y:S02]  /*2a00*/  LDS R10, [R8+0x4a00] ;  /* 0x004a0000080a7984 */ /* 0x000e240000000800 */
[----:B0-----:R-:W-:-:S05]  /*2a10*/  FADD R7, R7, R10 ;  /* 0x0000000a07077221 */ /* 0x001fca0000000000 */
[----:B------:R2:W-:Y:S01]  /*2a20*/  STS [R8+0x4a00], R7 ;  /* 0x004a000708007388 */ /* 0x0005e20000000800 */
[----:B------:R-:W-:Y:S05]  /*2a30*/  @!P0 BRA `(.L_x_48) ;  /* 0xfffffffc00988947 */ /* 0x000fea000383ffff */
.L_x_47:
[----:B------:R-:W-:Y:S05]  /*2a40*/  BSYNC.RECONVERGENT B0 ;  /* 0x0000000000007941 */ /* 0x000fea0003800200 */
.L_x_46:
[----:B------:R-:W3:Y:S01]  /*2a50*/  LDCU UR13, c[0x0][0x3a8] ;  /* 0x00007500ff0d77ac */ /* 0x000ee20008000800 */
[----:B------:R-:W-:Y:S01]  /*2a60*/  VIADD R43, R43, 0x40 ;  /* 0x000000402b2b7836 */ /* 0x000fe20000000000 */
[----:B------:R-:W-:Y:S04]  /*2a70*/  BAR.SYNC.DEFER_BLOCKING 0x0 ;  /* 0x0000000000007b1d */ /* 0x000fe80000010000 */
[----:B---3--:R-:W-:-:S13]  /*2a80*/  ISETP.GE.AND P0, PT, R43, UR13, PT ;  /* 0x0000000d2b007c0c */ /* 0x008fda000bf06270 */
[----:B------:R-:W-:Y:S05]  /*2a90*/  @!P0 BRA `(.L_x_49) ;  /* 0xffffffe000c48947 */ /* 0x000fea000383ffff */
.L_x_12:
[----:B------:R-:W-:-:S13]  /*2aa0*/  ISETP.GE.AND P0, PT, R50, R51, PT ;  /* 0x000000333200720c */ /* 0x000fda0003f06270 */
[----:B------:R-:W-:Y:S05]  /*2ab0*/  @P0 EXIT ;  /* 0x000000000000094d */ /* 0x000fea0003800000 */
[----:B------:R-:W3:Y:S01]  /*2ac0*/  LDCU UR9, c[0x0][0x3ac] ;  /* 0x00007580ff0977ac */ /* 0x000ee20008000800 */
[----:B-1----:R-:W-:Y:S02]  /*2ad0*/  LOP3.LUT R6, RZ, R53, RZ, 0x33, !PT ;  /* 0x00000035ff067212 */ /* 0x002fe400078e33ff */
[C---:B--2---:R-:W-:Y:S01]  /*2ae0*/  LOP3.LUT R7, R53.reuse, 0x20, RZ, 0xfc, !PT ;  /* 0x0000002035077812 */ /* 0x044fe200078efcff */
[----:B------:R-:W1:Y:S01]  /*2af0*/  LDCU.64 UR6, c[0x0][0x398] ;  /* 0x00007300ff0677ac */ /* 0x000e620008000a00 */
[C---:B0-----:R-:W-:Y:S02]  /*2b00*/  LOP3.LUT R8, R53.reuse, 0x40, RZ, 0xfc, !PT ;  /* 0x0000004035087812 */ /* 0x041fe400078efcff */
[----:B------:R-:W-:Y:S01]  /*2b10*/  LOP3.LUT R9, R53, 0x60, RZ, 0xfc, !PT ;  /* 0x0000006035097812 */ /* 0x000fe200078efcff */
[----:B------:R-:W-:Y:S01]  /*2b20*/  UIADD3 UR5, UPT, UPT, UR5, 0x4b80, UR8 ;  /* 0x00004b8005057890 */ /* 0x000fe2000fffe008 */
[----:B------:R-:W0:Y:S01]  /*2b30*/  LDCU UR13, c[0x0][0x3ac] ;  /* 0x00007580ff0d77ac */ /* 0x000e220008000800 */
[----:B------:R-:W-:Y:S01]  /*2b40*/  USHF.L.U32 UR8, UR4, 0x2, URZ ;  /* 0x0000000204087899 */ /* 0x000fe200080006ff */
[----:B---3--:R-:W-:Y:S01]  /*2b50*/  VIADD R6, R6, UR9 ;  /* 0x0000000906067c36 */ /* 0x008fe20008000000 */
[----:B-1----:R-:W-:-:S04]  /*2b60*/  UIADD3 UR6, UP0, UPT, UR6, 0x80, URZ ;  /* 0x0000008006067890 */ /* 0x002fc8000ff1e0ff */
[----:B------:R-:W-:Y:S01]  /*2b70*/  LOP3.LUT R16, R6, 0x60, RZ, 0xc0, !PT ;  /* 0x0000006006107812 */ /* 0x000fe200078ec0ff */
[----:B------:R-:W-:-:S12]  /*2b80*/  UIADD3.X UR7, UPT, UPT, URZ, UR7, URZ, UP0, !UPT ;  /* 0x00000007ff077290 */ /* 0x000fd800087fe4ff */
.L_x_69:
[----:B-1----:R-:W1:Y:S01]  /*2b90*/  LDCU UR9, c[0x0][0x3ac] ;  /* 0x00007580ff0977ac */ /* 0x002e620008000800 */
[----:B------:R-:W-:Y:S01]  /*2ba0*/  BSSY.RECONVERGENT B0, `(.L_x_50) ;  /* 0x00000a9000007945 */ /* 0x000fe20003800200 */
[----:B-1----:R-:W-:-:S13]  /*2bb0*/  ISETP.GE.AND P0, PT, R53, UR9, PT ;  /* 0x0000000935007c0c */ /* 0x002fda000bf06270 */
[----:B--234-:R-:W-:Y:S05]  /*2bc0*/  @P0 BRA `(.L_x_51) ;  /* 0x0000000800980947 */ /* 0x01cfea0003800000 */
[----:B------:R-:W-:Y:S01]  /*2bd0*/  LEA R3, R50, UR12, 0x2 ;  /* 0x0000000c32037c11 */ /* 0x000fe2000f8e10ff */
[----:B------:R-:W-:Y:S01]  /*2be0*/  BSSY.RECONVERGENT B1, `(.L_x_52) ;  /* 0x000004c000017945 */ /* 0x000fe20003800200 */
[----:B------:R-:W-:Y:S01]  /*2bf0*/  ISETP.NE.AND P0, PT, R16, 0x60, PT ;  /* 0x000000601000780c */ /* 0x000fe20003f05270 */
[----:B------:R-:W-:Y:S02]  /*2c00*/  IMAD R11, R42, 0x40, R50 ;  /* 0x000000402a0b7824 */ /* 0x000fe400078e0232 */
[----:B------:R-:W-:Y:S01]  /*2c10*/  IMAD.MOV.U32 R10, RZ, RZ, R53 ;  /* 0x000000ffff0a7224 */ /* 0x000fe200078e0035 */
[----:B------:R-:W1:Y:S09]  /*2c20*/  LDS R3, [R3+0x4900] ;  /* 0x0049000003037984 */ /* 0x000e720000000800 */
[----:B------:R-:W-:Y:S05]  /*2c30*/  @!P0 BRA `(.L_x_53) ;  /* 0x0000000400188947 */ /* 0x000fea0003800000 */
[----:B------:R-:W-:Y:S01]  /*2c40*/  IMAD R12, R50, UR4, R53 ;  /* 0x00000004320c7c24 */ /* 0x000fe2000f8e0235 */
[----:B-1----:R-:W1:Y:S01]  /*2c50*/  MUFU.RCP R4, R3 ;  /* 0x0000000300047308 */ /* 0x002e620000001000 */
[----:B------:R-:W-:Y:S01]  /*2c60*/  BSSY.RECONVERGENT B2, `(.L_x_54) ;  /* 0x000000e000027945 */ /* 0x000fe20003800200 */
[----:B------:R-:W-:Y:S02]  /*2c70*/  FSETP.GT.AND P4, PT, R3, RZ, PT ;  /* 0x000000ff0300720b */ /* 0x000fe40003f84000 */
[----:B------:R-:W-:-:S05]  /*2c80*/  LEA R12, R12, UR12, 0x2 ;  /* 0x0000000c0c0c7c11 */ /* 0x000fca000f8e10ff */
[----:B------:R-:W2:Y:S01]  /*2c90*/  LDS R2, [R12+0x4a00] ;  /* 0x004a00000c027984 */ /* 0x000ea20000000800 */
[----:B-1----:R-:W-:-:S04]  /*2ca0*/  FFMA R5, -R3, R4, 1 ;  /* 0x3f80000003057423 */ /* 0x002fc80000000104 */
[----:B------:R-:W-:Y:S01]  /*2cb0*/  FFMA R5, R4, R5, R4 ;  /* 0x0000000504057223 */ /* 0x000fe20000000004 */
[----:B--2---:R-:W1:Y:S03]  /*2cc0*/  FCHK P0, R2, R3 ;  /* 0x0000000302007302 */ /* 0x004e660000000000 */
[----:B------:R-:W-:-:S04]  /*2cd0*/  FFMA R4, R2, R5, RZ ;  /* 0x0000000502047223 */ /* 0x000fc800000000ff */
[----:B------:R-:W-:-:S04]  /*2ce0*/  FFMA R10, -R3, R4, R2 ;  /* 0x00000004030a7223 */ /* 0x000fc80000000102 */
[----:B------:R-:W-:Y:S01]  /*2cf0*/  FFMA R4, R5, R10, R4 ;  /* 0x0000000a05047223 */ /* 0x000fe20000000004 */
[----:B-1----:R-:W-:Y:S06]  /*2d00*/  @!P0 BRA `(.L_x_55) ;  /* 0x00000000000c8947 */ /* 0x002fec0003800000 */
[----:B------:R-:W-:-:S07]  /*2d10*/  MOV R14, 0x2d30 ;  /* 0x00002d30000e7802 */ /* 0x000fce0000000f00 */
[----:B0-----:R-:W-:Y:S05]  /*2d20*/  CALL.REL.NOINC `($__internal_0_$__cuda_sm3x_div_rn_noftz_f32_slowpath) ;  /* 0x0000000c00f47944 */ /* 0x001fea0003c00000 */
[----:B------:R-:W-:-:S07]  /*2d30*/  MOV R4, R2 ;  /* 0x0000000200047202 */ /* 0x000fce0000000f00 */
.L_x_55:
[----:B0-----:R-:W-:Y:S05]  /*2d40*/  BSYNC.RECONVERGENT B2 ;  /* 0x0000000000027941 */ /* 0x001fea0003800200 */
.L_x_54:
[----:B------:R-:W0:Y:S01]  /*2d50*/  LDCU UR9, c[0x0][0x3ac] ;  /* 0x00007580ff0977ac */ /* 0x000e220008000800 */
[----:B------:R-:W-:Y:S01]  /*2d60*/  FSEL R2, R4, RZ, P4 ;  /* 0x000000ff04027208 */ /* 0x000fe20002000000 */
[----:B------:R-:W1:Y:S03]  /*2d70*/  LDCU.64 UR14, c[0x0][0x398] ;  /* 0x00007300ff0e77ac */ /* 0x000e660008000a00 */
[----:B------:R-:W-:Y:S01]  /*2d80*/  F2FP.F16.F32.PACK_AB R2, RZ, R2 ;  /* 0x00000002ff02723e */ /* 0x000fe200000000ff */
[----:B0-----:R-:W-:-:S05]  /*2d90*/  IMAD R5, R11, UR9, R53 ;  /* 0x000000090b057c24 */ /* 0x001fca000f8e0235 */
[----:B------:R-:W-:-:S04]  /*2da0*/  IADD3 R10, P0, PT, R5, R60, RZ ;  /* 0x0000003c050a7210 */ /* 0x000fc80007f1e0ff */
[----:B------:R-:W-:Y:S02]  /*2db0*/  LEA.HI.X.SX32 R5, R5, R0, 0x1, P0 ;  /* 0x0000000005057211 */ /* 0x000fe400000f0eff */
[----:B-1----:R-:W-:-:S04]  /*2dc0*/  LEA R4, P0, R10, UR14, 0x1 ;  /* 0x0000000e0a047c11 */ /* 0x002fc8000f8008ff */
[----:B------:R-:W-:Y:S01]  /*2dd0*/  LEA.HI.X R5, R10, UR15, R5, 0x1, P0 ;  /* 0x0000000f0a057c11 */ /* 0x000fe200080f0c05 */
[----:B------:R-:W-:Y:S01]  /*2de0*/  IMAD.MOV.U32 R10, RZ, RZ, R7 ;  /* 0x000000ffff0a7224 */ /* 0x000fe200078e0007 */
[----:B------:R-:W-:-:S03]  /*2df0*/  ISETP.NE.AND P0, PT, R16, RZ, PT ;  /* 0x000000ff1000720c */ /* 0x000fc60003f05270 */
[----:B------:R2:W-:Y:S10]  /*2e00*/  STG.E.U16 desc[UR10][R4.64], R2 ;  /* 0x0000000204007986 */ /* 0x0005f4000c10150a */
[----:B------:R-:W-:Y:S05]  /*2e10*/  @!P0 BRA `(.L_x_53) ;  /* 0x0000000000a08947 */ /* 0x000fea0003800000 */
[----:B------:R-:W0:Y:S01]  /*2e20*/  LDS R14, [R12+0x4a80] ;  /* 0x004a80000c0e7984 */ /* 0x000e220000000800 */
[----:B--2---:R-:W1:Y:S01]  /*2e30*/  MUFU.RCP R2, R3 ;  /* 0x0000000300027308 */ /* 0x004e620000001000 */
[----:B------:R-:W-:Y:S01]  /*2e40*/  BSSY.RECONVERGENT B2, `(.L_x_56) ;  /* 0x000000d000027945 */ /* 0x000fe20003800200 */
[C---:B------:R-:W-:Y:S02]  /*2e50*/  FSETP.GT.AND P4, PT, R3.reuse, RZ, PT ;  /* 0x000000ff0300720b */ /* 0x040fe40003f84000 */
[----:B------:R-:W-:Y:S01]  /*2e60*/  ISETP.NE.AND P5, PT, R16, 0x20, PT ;  /* 0x000000201000780c */ /* 0x000fe20003fa5270 */
[----:B-1----:R-:W-:-:S04]  /*2e70*/  FFMA R13, -R3, R2, 1 ;  /* 0x3f800000030d7423 */ /* 0x002fc80000000102 */
[----:B------:R-:W-:Y:S01]  /*2e80*/  FFMA R2, R2, R13, R2 ;  /* 0x0000000d02027223 */ /* 0x000fe20000000002 */
[----:B0-----:R-:W0:Y:S03]  /*2e90*/  FCHK P0, R14, R3 ;  /* 0x000000030e007302 */ /* 0x001e260000000000 */
[----:B------:R-:W-:-:S04]  /*2ea0*/  FFMA R13, R2, R14, RZ ;  /* 0x0000000e020d7223 */ /* 0x000fc800000000ff */
[----:B------:R-:W-:-:S04]  /*2eb0*/  FFMA R10, -R3, R13, R14 ;  /* 0x0000000d030a7223 */ /* 0x000fc8000000010e */
[----:B------:R-:W-:Y:S01]  /*2ec0*/  FFMA R2, R2, R10, R13 ;  /* 0x0000000a02027223 */ /* 0x000fe2000000000d */
[----:B0-----:R-:W-:Y:S06]  /*2ed0*/  @!P0 BRA `(.L_x_57) ;  /* 0x00000000000c8947 */ /* 0x001fec0003800000 */
[----:B------:R-:W-:Y:S01]  /*2ee0*/  IMAD.MOV.U32 R2, RZ, RZ, R14 ;  /* 0x000000ffff027224 */ /* 0x000fe200078e000e */
[----:B------:R-:W-:-:S07]  /*2ef0*/  MOV R14, 0x2f10 ;  /* 0x00002f10000e7802 */ /* 0x000fce0000000f00 */
[----:B------:R-:W-:Y:S05]  /*2f00*/  CALL.REL.NOINC `($__internal_0_$__cuda_sm3x_div_rn_noftz_f32_slowpath) ;  /* 0x0000000c007c7944 */ /* 0x000fea0003c00000 */
.L_x_57:
[----:B------:R-:W-:Y:S05]  /*2f10*/  BSYNC.RECONVERGENT B2 ;  /* 0x0000000000027941 */ /* 0x000fea0003800200 */
.L_x_56:
[----:B------:R-:W-:Y:S01]  /*2f20*/  FSEL R2, R2, RZ, P4 ;  /* 0x000000ff02027208 */ /* 0x000fe20002000000 */
[----:B------:R-:W-:-:S03]  /*2f30*/  IMAD.MOV.U32 R10, RZ, RZ, R8 ;  /* 0x000000ffff0a7224 */ /* 0x000fc600078e0008 */
[----:B------:R-:W-:-:S05]  /*2f40*/  F2FP.F16.F32.PACK_AB R2, RZ, R2 ;  /* 0x00000002ff02723e */ /* 0x000fca00000000ff */
[----:B------:R3:W-:Y:S01]  /*2f50*/  STG.E.U16 desc[UR10][R4.64+0x40], R2 ;  /* 0x0000400204007986 */ /* 0x0007e2000c10150a */
[----:B------:R-:W-:Y:S05]  /*2f60*/  @!P5 BRA `(.L_x_53) ;  /* 0x00000000004cd947 */ /* 0x000fea0003800000 */
[----:B------:R-:W0:Y:S01]  /*2f70*/  LDS R12, [R12+0x4b00] ;  /* 0x004b00000c0c7984 */ /* 0x000e220000000800 */
[----:B---3--:R-:W1:Y:S01]  /*2f80*/  MUFU.RCP R2, R3 ;  /* 0x0000000300027308 */ /* 0x008e620000001000 */
[----:B------:R-:W-:Y:S01]  /*2f90*/  BSSY.RECONVERGENT B2, `(.L_x_58) ;  /* 0x000000c000027945 */ /* 0x000fe20003800200 */
[C---:B------:R-:W-:Y:S01]  /*2fa0*/  FSETP.GT.AND P4, PT, R3.reuse, RZ, PT ;  /* 0x000000ff0300720b */ /* 0x040fe20003f84000 */
        /* <DEDUP_REMOVED lines=10> */
.L_x_59:
[----:B------:R-:W-:Y:S05]  /*3050*/  BSYNC.RECONVERGENT B2 ;  /* 0x0000000000027941 */ /* 0x000fea0003800200 */
.L_x_58:
[----:B------:R-:W-:Y:S01]  /*3060*/  FSEL R2, R2, RZ, P4 ;  /* 0x000000ff02027208 */ /* 0x000fe20002000000 */
[----:B------:R-:W-:-:S03]  /*3070*/  IMAD.MOV.U32 R10, RZ, RZ, R9 ;  /* 0x000000ffff0a7224 */ /* 0x000fc600078e0009 */
[----:B------:R-:W-:-:S05]  /*3080*/  F2FP.F16.F32.PACK_AB R2, RZ, R2 ;  /* 0x00000002ff02723e */ /* 0x000fca00000000ff */
[----:B------:R4:W-:Y:S02]  /*3090*/  STG.E.U16 desc[UR10][R4.64+0x80], R2 ;  /* 0x0000800204007986 */ /* 0x0009e4000c10150a */
.L_x_53:
[----:B0-----:R-:W-:Y:S05]  /*30a0*/  BSYNC.RECONVERGENT B1 ;  /* 0x0000000000017941 */ /* 0x001fea0003800200 */
.L_x_52:
[----:B------:R-:W-:-:S13]  /*30b0*/  ISETP.GE.U32.AND P0, PT, R6, 0x60, PT ;  /* 0x000000600600780c */ /* 0x000fda0003f06070 */
[----:B------:R-:W-:Y:S05]  /*30c0*/  @!P0 BRA `(.L_x_51) ;  /* 0x0000000400588947 */ /* 0x000fea0003800000 */
[----:B------:R-:W0:Y:S01]  /*30d0*/  LDCU UR9, c[0x0][0x3ac] ;  /* 0x00007580ff0977ac */ /* 0x000e220008000800 */
[----:B--234-:R-:W-:-:S04]  /*30e0*/  IMAD.SHL.U32 R5, R10, 0x4, RZ ;  /* 0x000000040a057824 */ /* 0x01cfc800078e00ff */
[----:B------:R-:W-:-:S04]  /*30f0*/  IMAD R5, R50, UR8, R5 ;  /* 0x0000000832057c24 */ /* 0x000fc8000f8e0205 */
[----:B------:R-:W-:Y:S02]  /*3100*/  VIADD R12, R5, UR5 ;  /* 0x00000005050c7c36 */ /* 0x000fe40008000000 */
[----:B0-----:R-:W-:-:S07]  /*3110*/  IMAD R11, R11, UR9, R10 ;  /* 0x000000090b0b7c24 */ /* 0x001fce000f8e020a */
.L_x_68:
[----:B0-----:R-:W0:Y:S01]  /*3120*/  LDS R20, [R12+-0x180] ;  /* 0xfffe80000c147984 */ /* 0x001e220000000800 */
[----:B-1----:R-:W1:Y:S01]  /*3130*/  MUFU.RCP R2, R3 ;  /* 0x0000000300027308 */ /* 0x002e620000001000 */
[----:B------:R-:W-:Y:S01]  /*3140*/  IADD3 R5, P0, PT, R11, R60, RZ ;  /* 0x0000003c0b057210 */ /* 0x000fe20007f1e0ff */
[----:B------:R-:W-:Y:S01]  /*3150*/  BSSY.RECONVERGENT B1, `(.L_x_60) ;  /* 0x000000f000017945 */ /* 0x000fe20003800200 */
[----:B------:R-:W-:Y:S02]  /*3160*/  FSETP.GT.AND P4, PT, R3, RZ, PT ;  /* 0x000000ff0300720b */ /* 0x000fe40003f84000 */
[----:B------:R-:W-:Y:S02]  /*3170*/  LEA.HI.X.SX32 R18, R11, R0, 0x1, P0 ;  /* 0x000000000b127211 */ /* 0x000fe400000f0eff */
[----:B------:R-:W-:-:S04]  /*3180*/  LEA R4, P1, R5, UR6, 0x1 ;  /* 0x0000000605047c11 */ /* 0x000fc8000f8208ff */
[----:B------:R-:W-:Y:S01]  /*3190*/  LEA.HI.X R5, R5, UR7, R18, 0x1, P1 ;  /* 0x0000000705057c11 */ /* 0x000fe200088f0c12 */
[----:B-1----:R-:W-:-:S04]  /*31a0*/  FFMA R13, -R3, R2, 1 ;  /* 0x3f800000030d7423 */ /* 0x002fc80000000102 */
[----:B------:R-:W-:Y:S01]  /*31b0*/  FFMA R2, R2, R13, R2 ;  /* 0x0000000d02027223 */ /* 0x000fe20000000002 */
[----:B0-----:R-:W0:Y:S03]  /*31c0*/  FCHK P0, R20, R3 ;  /* 0x0000000314007302 */ /* 0x001e260000000000 */
[----:B------:R-:W-:-:S04]  /*31d0*/  FFMA R13, R2, R20, RZ ;  /* 0x00000014020d7223 */ /* 0x000fc800000000ff */
[----:B------:R-:W-:-:S04]  /*31e0*/  FFMA R14, -R3, R13, R20 ;  /* 0x0000000d030e7223 */ /* 0x000fc80000000114 */
[----:B------:R-:W-:Y:S01]  /*31f0*/  FFMA R2, R2, R14, R13 ;  /* 0x0000000e02027223 */ /* 0x000fe2000000000d */
[----:B0-----:R-:W-:Y:S06]  /*3200*/  @!P0 BRA `(.L_x_61) ;  /* 0x00000000000c8947 */ /* 0x001fec0003800000 */
[----:B------:R-:W-:Y:S02]  /*3210*/  MOV R2, R20 ;  /* 0x0000001400027202 */ /* 0x000fe40000000f00 */
[----:B------:R-:W-:-:S07]  /*3220*/  MOV R14, 0x3240 ;  /* 0x00003240000e7802 */ /* 0x000fce0000000f00 */
[----:B------:R-:W-:Y:S05]  /*3230*/  CALL.REL.NOINC `($__internal_0_$__cuda_sm3x_div_rn_noftz_f32_slowpath) ;  /* 0x0000000800b07944 */ /* 0x000fea0003c00000 */
.L_x_61:
[----:B------:R-:W-:Y:S05]  /*3240*/  BSYNC.RECONVERGENT B1 ;  /* 0x0000000000017941 */ /* 0x000fea0003800200 */
.L_x_60:
[----:B------:R-:W0:Y:S01]  /*3250*/  LDS R18, [R12+-0x100] ;  /* 0xffff00000c127984 */ /* 0x000e220000000800 */
[----:B------:R-:W1:Y:S01]  /*3260*/  MUFU.RCP R14, R3 ;  /* 0x00000003000e7308 */ /* 0x000e620000001000 */
[----:B------:R-:W-:Y:S01]  /*3270*/  FSEL R2, R2, RZ, P4 ;  /* 0x000000ff02027208 */ /* 0x000fe20002000000 */
[----:B------:R-:W-:Y:S03]  /*3280*/  BSSY.RECONVERGENT B1, `(.L_x_62) ;  /* 0x000000e000017945 */ /* 0x000fe60003800200 */
[----:B------:R-:W-:-:S04]  /*3290*/  F2FP.F16.F32.PACK_AB R2, RZ, R2 ;  /* 0x00000002ff02723e */ /* 0x000fc800000000ff */
[----:B------:R-:W-:-:S05]  /*32a0*/  PRMT R15, R2, 0x7610, R15 ;  /* 0x00007610020f7816 */ /* 0x000fca000000000f */
[----:B------:R2:W-:Y:S01]  /*32b0*/  STG.E.U16 desc[UR10][R4.64+-0x80], R15 ;  /* 0xffff800f04007986 */ /* 0x0005e2000c10150a */
[----:B-1----:R-:W-:-:S04]  /*32c0*/  FFMA R13, -R3, R14, 1 ;  /* 0x3f800000030d7423 */ /* 0x002fc8000000010e */
[----:B------:R-:W-:Y:S01]  /*32d0*/  FFMA R2, R14, R13, R14 ;  /* 0x0000000d0e027223 */ /* 0x000fe2000000000e */
[----:B0-----:R-:W0:Y:S03]  /*32e0*/  FCHK P0, R18, R3 ;  /* 0x0000000312007302 */ /* 0x001e260000000000 */
[----:B------:R-:W-:-:S04]  /*32f0*/  FFMA R13, R2, R18, RZ ;  /* 0x00000012020d7223 */ /* 0x000fc800000000ff */
[----:B------:R-:W-:-:S04]  /*3300*/  FFMA R14, -R3, R13, R18 ;  /* 0x0000000d030e7223 */ /* 0x000fc80000000112 */
[----:B------:R-:W-:Y:S01]  /*3310*/  FFMA R2, R2, R14, R13 ;  /* 0x0000000e02027223 */ /* 0x000fe2000000000d */
[----:B0-2---:R-:W-:Y:S06]  /*3320*/  @!P0 BRA `(.L_x_63) ;  /* 0x00000000000c8947 */ /* 0x005fec0003800000 */
[----:B------:R-:W-:Y:S01]  /*3330*/  IMAD.MOV.U32 R2, RZ, RZ, R18 ;  /* 0x000000ffff027224 */ /* 0x000fe200078e0012 */
[----:B------:R-:W-:-:S07]  /*3340*/  MOV R14, 0x3360 ;  /* 0x00003360000e7802 */ /* 0x000fce0000000f00 */
[----:B------:R-:W-:Y:S05]  /*3350*/  CALL.REL.NOINC `($__internal_0_$__cuda_sm3x_div_rn_noftz_f32_slowpath) ;  /* 0x0000000800687944 */ /* 0x000fea0003c00000 */
.L_x_63:
[----:B------:R-:W-:Y:S05]  /*3360*/  BSYNC.RECONVERGENT B1 ;  /* 0x0000000000017941 */ /* 0x000fea0003800200 */
.L_x_62:
        /* <DEDUP_REMOVED lines=17> */
.L_x_65:
[----:B------:R-:W-:Y:S05]  /*3480*/  BSYNC.RECONVERGENT B1 ;  /* 0x0000000000017941 */ /* 0x000fea0003800200 */
.L_x_64:
[----:B------:R-:W0:Y:S01]  /*3490*/  LDS R18, [R12] ;  /* 0x000000000c127984 */ /* 0x000e220000000800 */
        /* <DEDUP_REMOVED lines=16> */
.L_x_67:
[----:B------:R-:W-:Y:S05]  /*35a0*/  BSYNC.RECONVERGENT B1 ;  /* 0x0000000000017941 */ /* 0x000fea0003800200 */
.L_x_66:
[----:B------:R-:W-:Y:S01]  /*35b0*/  FSEL R2, R2, RZ, P4 ;  /* 0x000000ff02027208 */ /* 0x000fe20002000000 */
[----:B------:R-:W-:Y:S02]  /*35c0*/  VIADD R10, R10, 0x80 ;  /* 0x000000800a0a7836 */ /* 0x000fe40000000000 */
[----:B------:R-:W-:Y:S01]  /*35d0*/  VIADD R12, R12, 0x200 ;  /* 0x000002000c0c7836 */ /* 0x000fe20000000000 */
[----:B------:R-:W-:Y:S01]  /*35e0*/  F2FP.F16.F32.PACK_AB R2, RZ, R2 ;  /* 0x00000002ff02723e */ /* 0x000fe200000000ff */
[----:B------:R-:W-:Y:S01]  /*35f0*/  VIADD R11, R11, 0x80 ;  /* 0x000000800b0b7836 */ /* 0x000fe20000000000 */
[----:B------:R-:W-:-:S03]  /*3600*/  ISETP.GE.AND P0, PT, R10, UR13, PT ;  /* 0x0000000d0a007c0c */ /* 0x000fc6000bf06270 */
[----:B------:R0:W-:Y:S10]  /*3610*/  STG.E.U16 desc[UR10][R4.64+0x40], R2 ;  /* 0x0000400204007986 */ /* 0x0001f4000c10150a */
[----:B------:R-:W-:Y:S05]  /*3620*/  @!P0 BRA `(.L_x_68) ;  /* 0xfffffff800bc8947 */ /* 0x000fea000383ffff */
.L_x_51:
[----:B0-----:R-:W-:Y:S05]  /*3630*/  BSYNC.RECONVERGENT B0 ;  /* 0x0000000000007941 */ /* 0x001fea0003800200 */
.L_x_50:
[----:B------:R-:W-:-:S05]  /*3640*/  VIADD R50, R50, 0x4 ;  /* 0x0000000432327836 */ /* 0x000fca0000000000 */
[----:B------:R-:W-:-:S13]  /*3650*/  ISETP.GE.AND P0, PT, R50, R51, PT ;  /* 0x000000333200720c */ /* 0x000fda0003f06270 */
[----:B------:R-:W-:Y:S05]  /*3660*/  @!P0 BRA `(.L_x_69) ;  /* 0xfffffff400488947 */ /* 0x000fea000383ffff */
[----:B------:R-:W-:Y:S05]  /*3670*/  EXIT ;  /* 0x000000000000794d */ /* 0x000fea0003800000 */
.L_x_45:
[----:B------:R-:W-:-:S13]  /*3680*/  ISETP.GE.AND P0, PT, R6, 0x1, PT ;  /* 0x000000010600780c */ /* 0x000fda0003f06270 */
[----:B------:R-:W-:Y:S05]  /*3690*/  @!P0 BRA `(.L_x_70) ;  /* 0x0000000000508947 */ /* 0x000fea0003800000 */
[----:B------:R-:W2:Y:S01]  /*36a0*/  LDC R3, c[0x0][0x3ac] ;  /* 0x0000eb00ff037b82 */ /* 0x000ea20000000800 */
[----:B------:R-:W-:Y:S02]  /*36b0*/  ISETP.NE.AND P0, PT, R5, 0x10, PT ;  /* 0x000000100500780c */ /* 0x000fe40003f05270 */
[C---:B------:R-:W-:Y:S02]  /*36c0*/  ISETP.GE.U32.AND P1, PT, R6.reuse, 0x11, PT ;  /* 0x000000110600780c */ /* 0x040fe40003f26070 */
[----:B--2---:R-:W-:-:S04]  /*36d0*/  VIMNMX.U32 R0, PT, PT, R6, R3, PT ;  /* 0x0000000306007248 */ /* 0x004fc80003fe0000 */
[----:B------:R-:W-:-:S13]  /*36e0*/  ISETP.LT.U32.OR P0, PT, R0, 0x10, P0 ;  /* 0x000000100000780c */ /* 0x000fda0000701470 */
[----:B------:R-:W-:Y:S05]  /*36f0*/  @!P0 WARPSYNC.ALL ;  /* 0x0000000000008948 */ /* 0x000fea0003800000 */
[----:B------:R-:W-:Y:S05]  /*3700*/  @!P1 BRA `(.L_x_70) ;  /* 0x0000000000349947 */ /* 0x000fea0003800000 */
[----:B------:R-:W-:Y:S02]  /*3710*/  ISETP.GE.U32.AND P1, PT, R3, 0x10, PT ;  /* 0x000000100300780c */ /* 0x000fe40003f26070 */
[C---:B------:R-:W-:Y:S02]  /*3720*/  ISETP.GE.U32.AND P2, PT, R6.reuse, 0x21, PT ;  /* 0x000000210600780c */ /* 0x040fe40003f46070 */
[----:B------:R-:W-:-:S04]  /*3730*/  ISETP.LT.U32.OR P0, PT, R6, 0x20, !P1 ;  /* 0x000000200600780c */ /* 0x000fc80004f01470 */
[----:B------:R-:W-:-:S13]  /*3740*/  ISETP.NE.OR P0, PT, R5, 0x10, P0 ;  /* 0x000000100500780c */ /* 0x000fda0000705670 */
[----:B------:R-:W-:Y:S05]  /*3750*/  @!P0 WARPSYNC.ALL ;  /* 0x0000000000008948 */ /* 0x000fea0003800000 */
[----:B------:R-:W-:Y:S05]  /*3760*/  @!P2 BRA `(.L_x_70) ;  /* 0x00000000001ca947 */ /* 0x000fea0003800000 */
[C---:B------:R-:W-:Y:S02]  /*3770*/  ISETP.LT.U32.OR P0, PT, R6.reuse, 0x30, !P1 ;  /* 0x000000300600780c */ /* 0x040fe40004f01470 */
[----:B------:R-:W-:Y:S02]  /*3780*/  ISETP.LT.U32.OR P1, PT, R6, 0x40, !P1 ;  /* 0x000000400600780c */ /* 0x000fe40004f21470 */
[C---:B------:R-:W-:Y:S02]  /*3790*/  ISETP.NE.OR P0, PT, R5.reuse, 0x10, P0 ;  /* 0x000000100500780c */ /* 0x040fe40000705670 */
[----:B------:R-:W-:-:S04]  /*37a0*/  ISETP.NE.OR P1, PT, R5, 0x10, P1 ;  /* 0x000000100500780c */ /* 0x000fc80000f25670 */
[----:B------:R-:W-:-:S07]  /*37b0*/  ISETP.LT.U32.OR P1, PT, R6, 0x31, P1 ;  /* 0x000000310600780c */ /* 0x000fce0000f21470 */
[----:B------:R-:W-:Y:S08]  /*37c0*/  @!P0 WARPSYNC.ALL ;  /* 0x0000000000008948 */ /* 0x000ff00003800000 */
[----:B------:R-:W-:Y:S05]  /*37d0*/  @!P1 WARPSYNC.ALL ;  /* 0x0000000000009948 */ /* 0x000fea0003800000 */
.L_x_70:
[----:B------:R-:W-:Y:S05]  /*37e0*/  BPT.TRAP 0x1 ;  /* 0x000000040000795c */ /* 0x000fea0000300000 */
.L_x_33:
[----:B------:R-:W-:Y:S01]  /*37f0*/  BSSY B0, `(.L_x_71) ;  /* 0x0000008000007945 */ /* 0x000fe20003800000 */
[----:B------:R-:W-:Y:S01]  /*3800*/  MOV R24, R12 ;  /* 0x0000000c00187202 */ /* 0x000fe20000000f00 */
[----:B------:R-:W-:Y:S02]  /*3810*/  IMAD.MOV.U32 R21, RZ, RZ, 0x10 ;  /* 0x00000010ff157424 */ /* 0x000fe400078e00ff */
[----:B------:R-:W-:Y:S02]  /*3820*/  IMAD.MOV.U32 R26, RZ, RZ, 0x1f ;  /* 0x0000001fff1a7424 */ /* 0x000fe400078e00ff */
[----:B0-23--:R-:W-:-:S07]  /*3830*/  IMAD.MOV.U32 R19, RZ, RZ, -0x1 ;  /* 0xffffffffff137424 */ /* 0x00dfce00078e00ff */
[----:B01----:R-:W-:Y:S05]  /*3840*/  WARPSYNC.COLLECTIVE R19, `(.L_x_72) ;  /* 0x0000000013087348 */ /* 0x003fea0003c00000 */
[----:B------:R2:W3:Y:S02]  /*3850*/  SHFL.BFLY P3, R20, R24, R21, R26 ;  /* 0x0c00001518147389 */ /* 0x0004e4000006001a */
[----:B0123--:R-:W-:Y:S05]  /*3860*/  ENDCOLLECTIVE ;  /* 0x000000000000791b */ /* 0x00ffea0003800000 */
.L_x_72:
[----:B------:R-:W-:Y:S05]  /*3870*/  BSYNC B0 ;  /* 0x0000000000007941 */ /* 0x000fea0003800000 */
.L_x_71:
[----:B------:R-:W-:Y:S01]  /*3880*/  IMAD.MOV.U32 R15, RZ, RZ, R20 ;  /* 0x000000ffff0f7224 */ /* 0x000fe200078e0014 */
[----:B------:R-:W-:Y:S01]  /*3890*/  MOV R19, 0xffffffff ;  /* 0xffffffff00137802 */ /* 0x000fe20000000f00 */
[----:B------:R-:W-:Y:S02]  /*38a0*/  IMAD.MOV.U32 R21, RZ, RZ, 0x8 ;  /* 0x00000008ff157424 */ /* 0x000fe400078e00ff */
[----:B------:R-:W-:Y:S01]  /*38b0*/  IMAD.MOV.U32 R26, RZ, RZ, 0x1f ;  /* 0x0000001fff1a7424 */ /* 0x000fe200078e00ff */
[----:B------:R-:W-:-:S05]  /*38c0*/  FMNMX R15, R15, R12, !PT ;  /* 0x0000000c0f0f7209 */ /* 0x000fca0007800000 */
[----:B------:R-:W-:-:S07]  /*38d0*/  IMAD.MOV.U32 R24, RZ, RZ, R15 ;  /* 0x000000ffff187224 */ /* 0x000fce00078e000f */
[----:B------:R-:W-:Y:S05]  /*38e0*/  WARPSYNC.COLLECTIVE R19, `(.L_x_73) ;  /* 0x0000000013087348 */ /* 0x000fea0003c00000 */
[----:B------:R0:W1:Y:S02]  /*38f0*/  SHFL.BFLY P3, R20, R24, R21, R26 ;  /* 0x0c00001518147389 */ /* 0x000064000006001a */
[----:B01----:R-:W-:Y:S05]  /*3900*/  ENDCOLLECTIVE ;  /* 0x000000000000791b */ /* 0x003fea0003800000 */
.L_x_73:
[----:B------:R-:W-:Y:S02]  /*3910*/  IMAD.MOV.U32 R21, RZ, RZ, 0x4 ;  /* 0x00000004ff157424 */ /* 0x000fe400078e00ff */
[----:B------:R-:W-:-:S05]  /*3920*/  IMAD.MOV.U32 R14, RZ, RZ, R20 ;  /* 0x000000ffff0e7224 */ /* 0x000fca00078e0014 */
[----:B------:R-:W-:-:S05]  /*3930*/  FMNMX R14, R15, R14, !PT ;  /* 0x0000000e0f0e7209 */ /* 0x000fca0007800000 */
[----:B------:R-:W-:-:S07]  /*3940*/  IMAD.MOV.U32 R24, RZ, RZ, R14 ;  /* 0x000000ffff187224 */ /* 0x000fce00078e000e */
[----:B------:R-:W-:Y:S05]  /*3950*/  WARPSYNC.COLLECTIVE R19, `(.L_x_74) ;  /* 0x0000000013087348 */ /* 0x000fea0003c00000 */
[----:B------:R0:W1:Y:S02]  /*3960*/  SHFL.BFLY P3, R20, R24, R21, R26 ;  /* 0x0c00001518147389 */ /* 0x000064000006001a */
[----:B01----:R-:W-:Y:S05]  /*3970*/  ENDCOLLECTIVE ;  /* 0x000000000000791b */ /* 0x003fea0003800000 */
.L_x_74:
[----:B------:R-:W-:Y:S02]  /*3980*/  IMAD.MOV.U32 R21, RZ, RZ, 0x2 ;  /* 0x00000002ff157424 */ /* 0x000fe400078e00ff */
[----:B------:R-:W-:-:S05]  /*3990*/  IMAD.MOV.U32 R17, RZ, RZ, R20 ;  /* 0x000000ffff117224 */ /* 0x000fca00078e0014 */
[----:B------:R-:W-:-:S05]  /*39a0*/  FMNMX R17, R14, R17, !PT ;  /* 0x000000110e117209 */ /* 0x000fca0007800000 */
[----:B------:R-:W-:-:S07]  /*39b0*/  IMAD.MOV.U32 R24, RZ, RZ, R17 ;  /* 0x000000ffff187224 */ /* 0x000fce00078e0011 */
[----:B------:R-:W-:Y:S05]  /*39c0*/  WARPSYNC.COLLECTIVE R19, `(.L_x_75) ;  /* 0x0000000013087348 */ /* 0x000fea0003c00000 */
[----:B------:R0:W1:Y:S02]  /*39d0*/  SHFL.BFLY P3, R20, R24, R21, R26 ;  /* 0x0c00001518147389 */ /* 0x000064000006001a */
[----:B01----:R-:W-:Y:S05]  /*39e0*/  ENDCOLLECTIVE ;  /* 0x000000000000791b */ /* 0x003fea0003800000 */
.L_x_75:
[----:B------:R-:W-:Y:S02]  /*39f0*/  IMAD.MOV.U32 R21, RZ, RZ, 0x1 ;  /* 0x00000001ff157424 */ /* 0x000fe400078e00ff */
[----:B------:R-:W-:-:S05]  /*3a00*/  IMAD.MOV.U32 R16, RZ, RZ, R20 ;  /* 0x000000ffff107224 */ /* 0x000fca00078e0014 */
[----:B------:R-:W-:-:S04]  /*3a10*/  FMNMX R16, R17, R16, !PT ;  /* 0x0000001011107209 */ /* 0x000fc80007800000 */
[----:B------:R-:W-:-:S07]  /*3a20*/  MOV R24, R16 ;  /* 0x0000001000187202 */ /* 0x000fce0000000f00 */
[----:B------:R-:W-:Y:S05]  /*3a30*/  WARPSYNC.COLLECTIVE R19, `(.L_x_76) ;  /* 0x0000000013087348 */ /* 0x000fea0003c00000 */
[----:B------:R0:W1:Y:S02]  /*3a40*/  SHFL.BFLY P3, R20, R24, R21, R26 ;  /* 0x0c00001518147389 */ /* 0x000064000006001a */
[----:B01----:R-:W-:Y:S05]  /*3a50*/  ENDCOLLECTIVE ;  /* 0x000000000000791b */ /* 0x003fea0003800000 */
.L_x_76:
[----:B------:R-:W-:Y:S01]  /*3a60*/  IMAD.MOV.U32 R18, RZ, RZ, R20 ;  /* 0x000000ffff127224 */ /* 0x000fe200078e0014 */
[----:B------:R-:W-:Y:S06]  /*3a70*/  BRA `(.L_x_77) ;  /* 0xffffffe400cc7947 */ /* 0x000fec000383ffff */
.L_x_37:
[----:B------:R-:W-:Y:S01]  /*3a80*/  BSSY B0, `(.L_x_78) ;  /* 0x0000008000007945 */ /* 0x000fe20003800000 */
[----:B------:R-:W-:Y:S02]  /*3a90*/  IMAD.MOV.U32 R24, RZ, RZ, R13 ;  /* 0x000000ffff187224 */ /* 0x000fe400078e000d */
[----:B------:R-:W-:Y:S02]  /*3aa0*/  IMAD.MOV.U32 R21, RZ, RZ, 0x10 ;  /* 0x00000010ff157424 */ /* 0x000fe400078e00ff */
[----:B------:R-:W-:Y:S02]  /*3ab0*/  IMAD.MOV.U32 R26, RZ, RZ, 0x1f ;  /* 0x0000001fff1a7424 */ /* 0x000fe400078e00ff */
[----:B--2---:R-:W-:-:S07]  /*3ac0*/  IMAD.MOV.U32 R19, RZ, RZ, -0x1 ;  /* 0xffffffffff137424 */ /* 0x004fce00078e00ff */
[----:B------:R-:W-:Y:S05]  /*3ad0*/  WARPSYNC.COLLECTIVE R19, `(.L_x_79) ;  /* 0x0000000013087348 */ /* 0x000fea0003c00000 */
[----:B------:R0:W1:Y:S02]  /*3ae0*/  SHFL.BFLY P3, R20, R24, R21, R26 ;  /* 0x0c00001518147389 */ /* 0x000064000006001a */
[----:B01----:R-:W-:Y:S05]  /*3af0*/  ENDCOLLECTIVE ;  /* 0x000000000000791b */ /* 0x003fea0003800000 */
.L_x_79:
[----:B------:R-:W-:Y:S05]  /*3b00*/  BSYNC B0 ;  /* 0x0000000000007941 */ /* 0x000fea0003800000 */
.L_x_78:
[----:B------:R-:W-:Y:S02]  /*3b10*/  IMAD.MOV.U32 R16, RZ, RZ, R20 ;  /* 0x000000ffff107224 */ /* 0x000fe400078e0014 */
[----:B------:R-:W-:Y:S02]  /*3b20*/  IMAD.MOV.U32 R21, RZ, RZ, 0x8 ;  /* 0x00000008ff157424 */ /* 0x000fe400078e00ff */
[----:B------:R-:W-:Y:S01]  /*3b30*/  FADD R16, R16, R13 ;  /* 0x0000000d10107221 */ /* 0x000fe20000000000 */
[----:B------:R-:W-:Y:S02]  /*3b40*/  IMAD.MOV.U32 R26, RZ, RZ, 0x1f ;  /* 0x0000001fff1a7424 */ /* 0x000fe400078e00ff */
[----:B------:R-:W-:Y:S02]  /*3b50*/  IMAD.MOV.U32 R19, RZ, RZ, -0x1 ;  /* 0xffffffffff137424 */ /* 0x000fe400078e00ff */
[----:B------:R-:W-:-:S07]  /*3b60*/  MOV R24, R16 ;  /* 0x0000001000187202 */ /* 0x000fce0000000f00 */
[----:B------:R-:W-:Y:S05]  /*3b70*/  WARPSYNC.COLLECTIVE R19, `(.L_x_80) ;  /* 0x0000000013087348 */ /* 0x000fea0003c00000 */
[----:B------:R0:W1:Y:S02]  /*3b80*/  SHFL.BFLY P3, R20, R24, R21, R26 ;  /* 0x0c00001518147389 */ /* 0x000064000006001a */
[----:B01----:R-:W-:Y:S05]  /*3b90*/  ENDCOLLECTIVE ;  /* 0x000000000000791b */ /* 0x003fea0003800000 */
.L_x_80:
[----:B------:R-:W-:Y:S02]  /*3ba0*/  IMAD.MOV.U32 R21, RZ, RZ, 0x4 ;  /* 0x00000004ff157424 */ /* 0x000fe400078e00ff */
[----:B------:R-:W-:-:S04]  /*3bb0*/  IMAD.MOV.U32 R11, RZ, RZ, R20 ;  /* 0x000000ffff0b7224 */ /* 0x000fc800078e0014 */
[----:B------:R-:W-:-:S04]  /*3bc0*/  FADD R11, R16, R11 ;  /* 0x0000000b100b7221 */ /* 0x000fc80000000000 */
[----:B------:R-:W-:-:S07]  /*3bd0*/  IMAD.MOV.U32 R24, RZ, RZ, R11 ;  /* 0x000000ffff187224 */ /* 0x000fce00078e000b */
[----:B------:R-:W-:Y:S05]  /*3be0*/  WARPSYNC.COLLECTIVE R19, `(.L_x_81) ;  /* 0x0000000013087348 */ /* 0x000fea0003c00000 */
[----:B------:R0:W1:Y:S02]  /*3bf0*/  SHFL.BFLY P3, R20, R24, R21, R26 ;  /* 0x0c00001518147389 */ /* 0x000064000006001a */
[----:B01----:R-:W-:Y:S05]  /*3c00*/  ENDCOLLECTIVE ;  /* 0x000000000000791b */ /* 0x003fea0003800000 */
.L_x_81:
[----:B------:R-:W-:Y:S02]  /*3c10*/  IMAD.MOV.U32 R21, RZ, RZ, 0x2 ;  /* 0x00000002ff157424 */ /* 0x000fe400078e00ff */
[----:B------:R-:W-:-:S04]  /*3c20*/  IMAD.MOV.U32 R18, RZ, RZ, R20 ;  /* 0x000000ffff127224 */ /* 0x000fc800078e0014 */
[----:B------:R-:W-:-:S05]  /*3c30*/  FADD R18, R11, R18 ;  /* 0x000000120b127221 */ /* 0x000fca0000000000 */
[----:B------:R-:W-:-:S07]  /*3c40*/  MOV R24, R18 ;  /* 0x0000001200187202 */ /* 0x000fce0000000f00 */
[----:B------:R-:W-:Y:S05]  /*3c50*/  WARPSYNC.COLLECTIVE R19, `(.L_x_82) ;  /* 0x0000000013087348 */ /* 0x000fea0003c00000 */
[----:B------:R0:W1:Y:S02]  /*3c60*/  SHFL.BFLY P3, R20, R24, R21, R26 ;  /* 0x0c00001518147389 */ /* 0x000064000006001a */
[----:B01----:R-:W-:Y:S05]  /*3c70*/  ENDCOLLECTIVE ;  /* 0x000000000000791b */ /* 0x003fea0003800000 */
.L_x_82:
[----:B------:R-:W-:Y:S02]  /*3c80*/  IMAD.MOV.U32 R21, RZ, RZ, 0x1 ;  /* 0x00000001ff157424 */ /* 0x000fe400078e00ff */
[----:B------:R-:W-:-:S04]  /*3c90*/  IMAD.MOV.U32 R15, RZ, RZ, R20 ;  /* 0x000000ffff0f7224 */ /* 0x000fc800078e0014 */
[----:B------:R-:W-:-:S04]  /*3ca0*/  FADD R15, R18, R15 ;  /* 0x0000000f120f7221 */ /* 0x000fc80000000000 */
[----:B------:R-:W-:-:S07]  /*3cb0*/  IMAD.MOV.U32 R24, RZ, RZ, R15 ;  /* 0x000000ffff187224 */ /* 0x000fce00078e000f */
[----:B------:R-:W-:Y:S05]  /*3cc0*/  WARPSYNC.COLLECTIVE R19, `(.L_x_83) ;  /* 0x0000000013087348 */ /* 0x000fea0003c00000 */
[----:B------:R0:W1:Y:S02]  /*3cd0*/  SHFL.BFLY P3, R20, R24, R21, R26 ;  /* 0x0c00001518147389 */ /* 0x000064000006001a */
[----:B01----:R-:W-:Y:S05]  /*3ce0*/  ENDCOLLECTIVE ;  /* 0x000000000000791b */ /* 0x003fea0003800000 */
.L_x_83:
[----:B------:R-:W-:Y:S05]  /*3cf0*/  BRA `(.L_x_84) ;  /* 0xffffffe800107947 */ /* 0x000fea000383ffff */
        .weak           $__internal_0_$__cuda_sm3x_div_rn_noftz_f32_slowpath
        .type           $__internal_0_$__cuda_sm3x_div_rn_noftz_f32_slowpath,@function
        .size           $__internal_0_$__cuda_sm3x_div_rn_noftz_f32_slowpath,(.L_x_97 - $__internal_0_$__cuda_sm3x_div_rn_noftz_f32_slowpath)
$__internal_0_$__cuda_sm3x_div_rn_noftz_f32_slowpath:
[--C-:B------:R-:W-:Y:S01]  /*3d00*/  SHF.R.U32.HI R15, RZ, 0x17, R3.reuse ;  /* 0x00000017ff0f7819 */ /* 0x100fe20000011603 */
[----:B------:R-:W-:Y:S01]  /*3d10*/  BSSY.RECONVERGENT B3, `(.L_x_85) ;  /* 0x0000063000037945 */ /* 0x000fe20003800200 */
[----:B------:R-:W-:Y:S02]  /*3d20*/  SHF.R.U32.HI R13, RZ, 0x17, R2 ;  /* 0x00000017ff0d7819 */ /* 0x000fe40000011602 */
[----:B------:R-:W-:Y:S02]  /*3d30*/  LOP3.LUT R22, R15, 0xff, RZ, 0xc0, !PT ;  /* 0x000000ff0f167812 */ /* 0x000fe400078ec0ff */
[----:B------:R-:W-:Y:S01]  /*3d40*/  LOP3.LUT R20, R13, 0xff, RZ, 0xc0, !PT ;  /* 0x000000ff0d147812 */ /* 0x000fe200078ec0ff */
[----:B------:R-:W-:Y:S02]  /*3d50*/  IMAD.MOV.U32 R13, RZ, RZ, R3 ;  /* 0x000000ffff0d7224 */ /* 0x000fe400078e0003 */
[----:B------:R-:W-:Y:S02]  /*3d60*/  VIADD R18, R22, 0xffffffff ;  /* 0xffffffff16127836 */ /* 0x000fe40000000000 */
[----:B------:R-:W-:-:S03]  /*3d70*/  VIADD R17, R20, 0xffffffff ;  /* 0xffffffff14117836 */ /* 0x000fc60000000000 */
[----:B------:R-:W-:-:S04]  /*3d80*/  ISETP.GT.U32.AND P0, PT, R18, 0xfd, PT ;  /* 0x000000fd1200780c */ /* 0x000fc80003f04070 */
[----:B------:R-:W-:-:S13]  /*3d90*/  ISETP.GT.U32.OR P0, PT, R17, 0xfd, P0 ;  /* 0x000000fd1100780c */ /* 0x000fda0000704470 */
[----:B------:R-:W-:Y:S01]  /*3da0*/  @!P0 MOV R15, RZ ;  /* 0x000000ff000f8202 */ /* 0x000fe20000000f00 */
[----:B------:R-:W-:Y:S06]  /*3db0*/  @!P0 BRA `(.L_x_86) ;  /* 0x00000000005c8947 */ /* 0x000fec0003800000 */
[----:B------:R-:W-:Y:S02]  /*3dc0*/  FSETP.GTU.FTZ.AND P0, PT, |R2|, +INF , PT ;  /* 0x7f8000000200780b */ /* 0x000fe40003f1c200 */
[----:B------:R-:W-:-:S04]  /*3dd0*/  FSETP.GTU.FTZ.AND P1, PT, |R3|, +INF , PT ;  /* 0x7f8000000300780b */ /* 0x000fc80003f3c200 */
[----:B------:R-:W-:-:S13]  /*3de0*/  PLOP3.LUT P0, PT, P0, P1, PT, 0xf8, 0x8f ;  /* 0x00000000008f781c */ /* 0x000fda0000703f70 */
[----:B------:R-:W-:Y:S05]  /*3df0*/  @P0 BRA `(.L_x_87) ;  /* 0x00000004004c0947 */ /* 0x000fea0003800000 */
[----:B------:R-:W-:-:S13]  /*3e00*/  LOP3.LUT P0, RZ, R13, 0x7fffffff, R2, 0xc8, !PT ;  /* 0x7fffffff0dff7812 */ /* 0x000fda000780c802 */
[----:B------:R-:W-:Y:S05]  /*3e10*/  @!P0 BRA `(.L_x_88) ;  /* 0x00000004003c8947 */ /* 0x000fea0003800000 */
[C---:B------:R-:W-:Y:S02]  /*3e20*/  FSETP.NEU.FTZ.AND P0, PT, |R2|.reuse, +INF , PT ;  /* 0x7f8000000200780b */ /* 0x040fe40003f1d200 */
[----:B------:R-:W-:Y:S02]  /*3e30*/  FSETP.NEU.FTZ.AND P2, PT, |R3|, +INF , PT ;  /* 0x7f8000000300780b */ /* 0x000fe40003f5d200 */
[----:B------:R-:W-:-:S11]  /*3e40*/  FSETP.NEU.FTZ.AND P1, PT, |R2|, +INF , PT ;  /* 0x7f8000000200780b */ /* 0x000fd60003f3d200 */
[----:B------:R-:W-:Y:S05]  /*3e50*/  @!P2 BRA !P0, `(.L_x_88) ;  /* 0x00000004002ca947 */ /* 0x000fea0004000000 */
[----:B------:R-:W-:-:S04]  /*3e60*/  LOP3.LUT P0, RZ, R2, 0x7fffffff, RZ, 0xc0, !PT ;  /* 0x7fffffff02ff7812 */ /* 0x000fc8000780c0ff */
[----:B------:R-:W-:-:S13]  /*3e70*/  PLOP3.LUT P0, PT, P2, P0, PT, 0x2f, 0xf2 ;  /* 0x0000000000f2781c */ /* 0x000fda0001700577 */
[----:B------:R-:W-:Y:S05]  /*3e80*/  @P0 BRA `(.L_x_89) ;  /* 0x0000000400180947 */ /* 0x000fea0003800000 */
[----:B------:R-:W-:-:S04]  /*3e90*/  LOP3.LUT P0, RZ, R13, 0x7fffffff, RZ, 0xc0, !PT ;  /* 0x7fffffff0dff7812 */ /* 0x000fc8000780c0ff */
[----:B------:R-:W-:-:S13]  /*3ea0*/  PLOP3.LUT P1, PT, P1, P0, PT, 0x2f, 0xf2 ;  /* 0x0000000000f2781c */ /* 0x000fda0000f20577 */
[----:B------:R-:W-:Y:S05]  /*3eb0*/  @P1 BRA `(.L_x_90) ;  /* 0x0000000400001947 */ /* 0x000fea0003800000 */
[----:B------:R-:W-:Y:S02]  /*3ec0*/  ISETP.GE.AND P0, PT, R17, RZ, PT ;  /* 0x000000ff1100720c */ /* 0x000fe40003f06270 */
[----:B------:R-:W-:-:S11]  /*3ed0*/  ISETP.GE.AND P1, PT, R18, RZ, PT ;  /* 0x000000ff1200720c */ /* 0x000fd60003f26270 */
[----:B------:R-:W-:Y:S02]  /*3ee0*/  @P0 IMAD.MOV.U32 R15, RZ, RZ, RZ ;  /* 0x000000ffff0f0224 */ /* 0x000fe400078e00ff */
[----:B------:R-:W-:Y:S01]  /*3ef0*/  @!P0 FFMA R2, R2, 1.84467440737095516160e+19, RZ ;  /* 0x5f80000002028823 */ /* 0x000fe200000000ff */
[----:B------:R-:W-:Y:S02]  /*3f00*/  @!P0 IMAD.MOV.U32 R15, RZ, RZ, -0x40 ;  /* 0xffffffc0ff0f8424 */ /* 0x000fe400078e00ff */
[----:B------:R-:W-:Y:S02]  /*3f10*/  @!P1 FFMA R13, R3, 1.84467440737095516160e+19, RZ ;  /* 0x5f800000030d9823 */ /* 0x000fe400000000ff */
[----:B------:R-:W-:-:S07]  /*3f20*/  @!P1 VIADD R15, R15, 0x40 ;  /* 0x000000400f0f9836 */ /* 0x000fce0000000000 */
.L_x_86:
[----:B------:R-:W-:Y:S01]  /*3f30*/  LEA R18, R22, 0xc0800000, 0x17 ;  /* 0xc080000016127811 */ /* 0x000fe200078eb8ff */
[----:B------:R-:W-:Y:S04]  /*3f40*/  BSSY.RECONVERGENT B4, `(.L_x_91) ;  /* 0x0000036000047945 */ /* 0x000fe80003800200 */
[----:B------:R-:W-:Y:S02]  /*3f50*/  IMAD.IADD R18, R13, 0x1, -R18 ;  /* 0x000000010d127824 */ /* 0x000fe400078e0a12 */
[----:B------:R-:W-:Y:S02]  /*3f60*/  VIADD R13, R20, 0xffffff81 ;  /* 0xffffff81140d7836 */ /* 0x000fe40000000000 */
[----:B------:R0:W1:Y:S01]  /*3f70*/  MUFU.RCP R17, R18 ;  /* 0x0000001200117308 */ /* 0x0000620000001000 */
[----:B------:R-:W-:Y:S01]  /*3f80*/  FADD.FTZ R19, -R18, -RZ ;  /* 0x800000ff12137221 */ /* 0x000fe20000010100 */
[C---:B------:R-:W-:Y:S01]  /*3f90*/  IMAD R2, R13.reuse, -0x800000, R2 ;  /* 0xff8000000d027824 */ /* 0x040fe200078e0202 */
[----:B0-----:R-:W-:-:S05]  /*3fa0*/  IADD3 R18, PT, PT, R13, 0x7f, -R22 ;  /* 0x0000007f0d127810 */ /* 0x001fca0007ffe816 */
[----:B------:R-:W-:Y:S02]  /*3fb0*/  IMAD.IADD R18, R18, 0x1, R15 ;  /* 0x0000000112127824 */ /* 0x000fe400078e020f */
[----:B-1----:R-:W-:-:S04]  /*3fc0*/  FFMA R20, R17, R19, 1 ;  /* 0x3f80000011147423 */ /* 0x002fc80000000013 */
[----:B------:R-:W-:-:S04]  /*3fd0*/  FFMA R24, R17, R20, R17 ;  /* 0x0000001411187223 */ /* 0x000fc80000000011 */
[----:B------:R-:W-:-:S04]  /*3fe0*/  FFMA R17, R2, R24, RZ ;  /* 0x0000001802117223 */ /* 0x000fc800000000ff */
[----:B------:R-:W-:-:S04]  /*3ff0*/  FFMA R20, R19, R17, R2 ;  /* 0x0000001113147223 */ /* 0x000fc80000000002 */
[----:B------:R-:W-:-:S04]  /*4000*/  FFMA R21, R24, R20, R17 ;  /* 0x0000001418157223 */ /* 0x000fc80000000011 */
[----:B------:R-:W-:-:S04]  /*4010*/  FFMA R20, R19, R21, R2 ;  /* 0x0000001513147223 */ /* 0x000fc80000000002 */
[----:B------:R-:W-:-:S05]  /*4020*/  FFMA R17, R24, R20, R21 ;  /* 0x0000001418117223 */ /* 0x000fca0000000015 */
[----:B------:R-:W-:-:S04]  /*4030*/  SHF.R.U32.HI R2, RZ, 0x17, R17 ;  /* 0x00000017ff027819 */ /* 0x000fc80000011611 */
[----:B------:R-:W-:-:S05]  /*4040*/  LOP3.LUT R2, R2, 0xff, RZ, 0xc0, !PT ;  /* 0x000000ff02027812 */ /* 0x000fca00078ec0ff */
[----:B------:R-:W-:-:S05]  /*4050*/  IMAD.IADD R19, R2, 0x1, R18 ;  /* 0x0000000102137824 */ /* 0x000fca00078e0212 */
[----:B------:R-:W-:-:S04]  /*4060*/  IADD3 R2, PT, PT, R19, -0x1, RZ ;  /* 0xffffffff13027810 */ /* 0x000fc80007ffe0ff */
[----:B------:R-:W-:-:S13]  /*4070*/  ISETP.GE.U32.AND P0, PT, R2, 0xfe, PT ;  /* 0x000000fe0200780c */ /* 0x000fda0003f06070 */
[----:B------:R-:W-:Y:S05]  /*4080*/  @!P0 BRA `(.L_x_92) ;  /* 0x0000000000808947 */ /* 0x000fea0003800000 */
[----:B------:R-:W-:-:S13]  /*4090*/  ISETP.GT.AND P0, PT, R19, 0xfe, PT ;  /* 0x000000fe1300780c */ /* 0x000fda0003f04270 */
[----:B------:R-:W-:Y:S05]  /*40a0*/  @P0 BRA `(.L_x_93) ;  /* 0x00000000006c0947 */ /* 0x000fea0003800000 */
[----:B------:R-:W-:-:S13]  /*40b0*/  ISETP.GE.AND P0, PT, R19, 0x1, PT ;  /* 0x000000011300780c */ /* 0x000fda0003f06270 */
[----:B------:R-:W-:Y:S05]  /*40c0*/  @P0 BRA `(.L_x_94) ;  /* 0x0000000000740947 */ /* 0x000fea0003800000 */
[----:B------:R-:W-:Y:S02]  /*40d0*/  ISETP.GE.AND P0, PT, R19, -0x18, PT ;  /* 0xffffffe81300780c */ /* 0x000fe40003f06270 */
[----:B------:R-:W-:-:S11]  /*40e0*/  LOP3.LUT R17, R17, 0x80000000, RZ, 0xc0, !PT ;  /* 0x8000000011117812 */ /* 0x000fd600078ec0ff */
[----:B------:R-:W-:Y:S05]  /*40f0*/  @!P0 BRA `(.L_x_94) ;  /* 0x0000000000688947 */ /* 0x000fea0003800000 */
[CCC-:B------:R-:W-:Y:S01]  /*4100*/  FFMA.RZ R2, R24.reuse, R20.reuse, R21.reuse ;  /* 0x0000001418027223 */ /* 0x1c0fe2000000c015 */
[C---:B------:R-:W-:Y:S02]  /*4110*/  VIADD R18, R19.reuse, 0x20 ;  /* 0x0000002013127836 */ /* 0x040fe40000000000 */
[-CC-:B------:R-:W-:Y:S01]  /*4120*/  FFMA.RM R13, R24, R20.reuse, R21.reuse ;  /* 0x00000014180d7223 */ /* 0x180fe20000004015 */
[C---:B------:R-:W-:Y:S02]  /*4130*/  ISETP.NE.AND P2, PT, R19.reuse, RZ, PT ;  /* 0x000000ff1300720c */ /* 0x040fe40003f45270 */
[----:B------:R-:W-:Y:S01]  /*4140*/  LOP3.LUT R15, R2, 0x7fffff, RZ, 0xc0, !PT ;  /* 0x007fffff020f7812 */ /* 0x000fe200078ec0ff */
[----:B------:R-:W-:Y:S01]  /*4150*/  FFMA.RP R2, R24, R20, R21 ;  /* 0x0000001418027223 */ /* 0x000fe20000008015 */
[----:B------:R-:W-:Y:S01]  /*4160*/  ISETP.NE.AND P0, PT, R19, RZ, PT ;  /* 0x000000ff1300720c */ /* 0x000fe20003f05270 */
[----:B------:R-:W-:Y:S01]  /*4170*/  IMAD.MOV R19, RZ, RZ, -R19 ;  /* 0x000000ffff137224 */ /* 0x000fe200078e0a13 */
[----:B------:R-:W-:-:S02]  /*4180*/  LOP3.LUT R15, R15, 0x800000, RZ, 0xfc, !PT ;  /* 0x008000000f0f7812 */ /* 0x000fc400078efcff */
[----:B------:R-:W-:Y:S02]  /*4190*/  FSETP.NEU.FTZ.AND P1, PT, R2, R13, PT ;  /* 0x0000000d0200720b */ /* 0x000fe40003f3d000 */
[----:B------:R-:W-:Y:S02]  /*41a0*/  SHF.L.U32 R18, R15, R18, RZ ;  /* 0x000000120f127219 */ /* 0x000fe400000006ff */
[----:B------:R-:W-:Y:S02]  /*41b0*/  SEL R2, R19, RZ, P2 ;  /* 0x000000ff13027207 */ /* 0x000fe40001000000 */
[----:B------:R-:W-:Y:S02]  /*41c0*/  ISETP.NE.AND P0, PT, R18, RZ, P0 ;  /* 0x000000ff1200720c */ /* 0x000fe40000705270 */
[----:B------:R-:W-:Y:S02]  /*41d0*/  SHF.R.U32.HI R2, RZ, R2, R15 ;  /* 0x00000002ff027219 */ /* 0x000fe4000001160f */
[----:B------:R-:W-:-:S02]  /*41e0*/  PLOP3.LUT P0, PT, P1, P0, PT, 0xf8, 0x8f ;  /* 0x00000000008f781c */ /* 0x000fc40000f01f70 */
[----:B------:R-:W-:Y:S02]  /*41f0*/  SHF.R.U32.HI R18, RZ, 0x1, R2 ;  /* 0x00000001ff127819 */ /* 0x000fe40000011602 */
[----:B------:R-:W-:-:S04]  /*4200*/  SEL R13, RZ, 0x1, !P0 ;  /* 0x00000001ff0d7807 */ /* 0x000fc80004000000 */
[----:B------:R-:W-:-:S04]  /*4210*/  LOP3.LUT R13, R13, 0x1, R18, 0xf8, !PT ;  /* 0x000000010d0d7812 */ /* 0x000fc800078ef812 */
[----:B------:R-:W-:-:S05]  /*4220*/  LOP3.LUT R13, R13, R2, RZ, 0xc0, !PT ;  /* 0x000000020d0d7212 */ /* 0x000fca00078ec0ff */
[----:B------:R-:W-:-:S05]  /*4230*/  IMAD.IADD R18, R18, 0x1, R13 ;  /* 0x0000000112127824 */ /* 0x000fca00078e020d */
[----:B------:R-:W-:Y:S01]  /*4240*/  LOP3.LUT R17, R18, R17, RZ, 0xfc, !PT ;  /* 0x0000001112117212 */ /* 0x000fe200078efcff */
[----:B------:R-:W-:Y:S06]  /*4250*/  BRA `(.L_x_94) ;  /* 0x0000000000107947 */ /* 0x000fec0003800000 */
.L_x_93:
[----:B------:R-:W-:-:S04]  /*4260*/  LOP3.LUT R17, R17, 0x80000000, RZ, 0xc0, !PT ;  /* 0x8000000011117812 */ /* 0x000fc800078ec0ff */
[----:B------:R-:W-:Y:S01]  /*4270*/  LOP3.LUT R17, R17, 0x7f800000, RZ, 0xfc, !PT ;  /* 0x7f80000011117812 */ /* 0x000fe200078efcff */
[----:B------:R-:W-:Y:S06]  /*4280*/  BRA `(.L_x_94) ;  /* 0x0000000000047947 */ /* 0x000fec0003800000 */
.L_x_92:
[----:B------:R-:W-:-:S07]  /*4290*/  IMAD R17, R18, 0x800000, R17 ;  /* 0x0080000012117824 */ /* 0x000fce00078e0211 */
.L_x_94:
[----:B------:R-:W-:Y:S05]  /*42a0*/  BSYNC.RECONVERGENT B4 ;  /* 0x0000000000047941 */ /* 0x000fea0003800200 */
.L_x_91:
[----:B------:R-:W-:Y:S05]  /*42b0*/  BRA `(.L_x_95) ;  /* 0x0000000000207947 */ /* 0x000fea0003800000 */
.L_x_90:
[----:B------:R-:W-:-:S04]  /*42c0*/  LOP3.LUT R2, R13, 0x80000000, R2, 0x48, !PT ;  /* 0x800000000d027812 */ /* 0x000fc800078e4802 */
[----:B------:R-:W-:Y:S01]  /*42d0*/  LOP3.LUT R17, R2, 0x7f800000, RZ, 0xfc, !PT ;  /* 0x7f80000002117812 */ /* 0x000fe200078efcff */
[----:B------:R-:W-:Y:S06]  /*42e0*/  BRA `(.L_x_95) ;  /* 0x0000000000147947 */ /* 0x000fec0003800000 */
.L_x_89:
[----:B------:R-:W-:Y:S01]  /*42f0*/  LOP3.LUT R17, R13, 0x80000000, R2, 0x48, !PT ;  /* 0x800000000d117812 */ /* 0x000fe200078e4802 */
[----:B------:R-:W-:Y:S06]  /*4300*/  BRA `(.L_x_95) ;  /* 0x00000000000c7947 */ /* 0x000fec0003800000 */
.L_x_88:
[----:B------:R-:W0:Y:S01]  /*4310*/  MUFU.RSQ R17, -QNAN ;  /* 0xffc0000000117908 */ /* 0x000e220000001400 */
[----:B------:R-:W-:Y:S05]  /*4320*/  BRA `(.L_x_95) ;  /* 0x0000000000047947 */ /* 0x000fea0003800000 */
.L_x_87:
[----:B------:R-:W-:-:S07]  /*4330*/  FADD.FTZ R17, R2, R3 ;  /* 0x0000000302117221 */ /* 0x000fce0000010000 */
.L_x_95:
[----:B------:R-:W-:Y:S05]  /*4340*/  BSYNC.RECONVERGENT B3 ;  /* 0x0000000000037941 */ /* 0x000fea0003800200 */
.L_x_85:
[----:B------:R-:W-:Y:S02]  /*4350*/  IMAD.MOV.U32 R15, RZ, RZ, 0x0 ;  /* 0x00000000ff0f7424 */ /* 0x000fe400078e00ff */
[----:B0-----:R-:W-:Y:S02]  /*4360*/  IMAD.MOV.U32 R2, RZ, RZ, R17 ;  /* 0x000000ffff027224 */ /* 0x001fe400078e0011 */
[----:B------:R-:W-:Y:S05]  /*4370*/  RET.REL.NODEC R14 `(_Z29flash3_wmma_full_fixed_kernelPK6__halfS1_S1_PS_iiiiif) ;  /* 0xffffffbc0e207950 */ /* 0x000fea0003c3ffff */
.L_x_96:
[----:B------:R-:W-:-:S00]  /*4380*/  BRA `(.L_x_96) ;  /* 0xfffffffc00fc7947 */ /* 0x000fc0000383ffff */
[----:B------:R-:W-:-:S00]  /*4390*/  NOP ;  /* 0x0000000000007918 */ /* 0x000fc00000000000 */
        /* <DEDUP_REMOVED lines=14> */
.L_x_97:


//--------------------- .nv.shared._Z29flash3_wmma_full_fixed_kernelPK6__halfS1_S1_PS_iiiiif --------------------------
	.section	.nv.shared._Z29flash3_wmma_full_fixed_kernelPK6__halfS1_S1_PS_iiiiif,"aw",@nobits
	.sectionflags	@""
	.align	16
	.zero		1024


//--------------------- .nv.shared.reserved.0     --------------------------
	.section	.nv.shared.reserved.0,"aw",@nobits
	.weak		__nv_reservedSMEM_offset_0_alias
	.size		__nv_reservedSMEM_offset_0_alias, 0, 64
	.other		__nv_reservedSMEM_offset_0_alias,@"STO_CUDA_RESERVED_SHARED STV_DEFAULT"
__nv_reservedSMEM_offset_0_alias:
	.zero		0
	.zero		64


//--------------------- .nv.constant0._Z29flash3_wmma_full_fixed_kernelPK6__halfS1_S1_PS_iiiiif --------------------------
	.section	.nv.constant0._Z29flash3_wmma_full_fixed_kernelPK6__halfS1_S1_PS_iiiiif,"a",@progbits
	.sectionflags	@""
	.align	4
.nv.constant0._Z29flash3_wmma_full_fixed_kernelPK6__halfS1_S1_PS_iiiiif:
	.zero		952


//--------------------- SYMBOLS --------------------------

	.type		.nv.reservedSmem.offset0,@object
	.size		.nv.reservedSmem.offset0,0x4
	.type		.nv.reservedSmem.cap,@object
	.size		.nv.reservedSmem.cap,0x4
